// auto-generated by cutlass_sweep.gemm — config: {"arch": "sm_100", "cluster_m": 2, "cluster_n": 4, "dtype": "fp16", "dtype_b": "fp16", "layout": "nt", "stages": 7, "tile_k": 64, "tile_m": 128, "tile_n": 128}
#include "cutlass/cutlass.h"
#include "cutlass/gemm/collective/collective_builder.hpp"
#include "cutlass/gemm/device/gemm_universal_adapter.h"
#include "cutlass/gemm/kernel/gemm_universal.hpp"
#include "cutlass/epilogue/collective/collective_builder.hpp"

using ElemA = cutlass::half_t;
using ElemB = cutlass::half_t;
using ElemCD = cutlass::half_t;
using Acc  = float;
using TileShape    = cute::Shape<cute::_128, cute::_128, cute::_64>;
using ClusterShape = cute::Shape<cute::_2, cute::_4, cute::_1>;

using CollectiveEpilogue = typename cutlass::epilogue::collective::CollectiveBuilder<
    cutlass::arch::Sm100, cutlass::arch::OpClassTensorOp,
    TileShape, ClusterShape,
    cutlass::epilogue::collective::EpilogueTileAuto,
    Acc, Acc,
    ElemCD, cutlass::layout::RowMajor, 128 / cutlass::sizeof_bits<ElemCD>::value,
    ElemCD, cutlass::layout::RowMajor, 128 / cutlass::sizeof_bits<ElemCD>::value,
    cutlass::epilogue::collective::EpilogueScheduleAuto
  >::CollectiveOp;

using CollectiveMainloop = typename cutlass::gemm::collective::CollectiveBuilder<
    cutlass::arch::Sm100, cutlass::arch::OpClassTensorOp,
    ElemA, cutlass::layout::RowMajor, 128 / cutlass::sizeof_bits<ElemA>::value,
    ElemB, cutlass::layout::ColumnMajor, 128 / cutlass::sizeof_bits<ElemB>::value,
    Acc,
    TileShape, ClusterShape,
    cutlass::gemm::collective::StageCount<7>,
    cutlass::gemm::collective::KernelScheduleAuto
  >::CollectiveOp;

using GemmKernel = cutlass::gemm::kernel::GemmUniversal<
    cute::Shape<int,int,int,int>,
    CollectiveMainloop,
    CollectiveEpilogue
>;
using Gemm = cutlass::gemm::device::GemmUniversalAdapter<GemmKernel>;

// Force the device kernel symbol into the cubin without needing a host main.
auto* _anchor = &cutlass::device_kernel<GemmKernel>;


// ===== COMPILED SASS (sm_100a) =====

	.target	sm_100a

	.elftype	@"ET_EXEC"


//--------------------- .note.nv.tkinfo           --------------------------
	.section	.note.nv.tkinfo,"",@"SHT_NOTE"
	.sectionflags	@"SHF_NOTE_NV_TKINFO"
	.tkinfo
        /*0018*/ 	.word	0x00000002
        /*0030*/ 	.string	""
        /*0030*/ 	.string	"ptxas"
        /*0030*/ 	.string	"Cuda compilation tools, release 13.0, V13.0.88"
        /*0030*/ 	.string	"Build cuda_13.0.r13.0/compiler.36424714_0"
        /*0030*/ 	.string	"-arch sm_100a -m 64 "



//--------------------- .note.nv.cuinfo           --------------------------
	.section	.note.nv.cuinfo,"",@"SHT_NOTE"
	.sectionflags	@"SHF_NOTE_NV_CUINFO"
        /*0018*/ 	.short	0x0002
        /*001a*/ 	.short	0x0064
        /*001c*/ 	.short	0x0082
	.zero		2


//--------------------- .nv.info                  --------------------------
	.section	.nv.info,"",@"SHT_CUDA_INFO"
	.align	4


	//----- nvinfo : EIATTR_REGCOUNT
	.align		4
        /*0000*/ 	.byte	0x04, 0x2f
        /*0002*/ 	.short	(.L_19 - .L_18)
	.align		4
.L_18:
        /*0004*/ 	.word	index@(_ZN7cutlass13device_kernelINS_4gemm6kernel13GemmUniversalIN4cute5tupleIJiiiiEEENS1_10collective13CollectiveMmaINS1_35MainloopSm100TmaUmmaWarpSpecializedILi7ELi2ELi4ENS5_IJNS4_1CILi2EEENSA_ILi4EEENSA_ILi1EEEEEEEENS5_IJNSA_ILi128EEESG_NSA_ILi64EEEEEENS_6half_tENS5_IJlSD_lEEESJ_SK_NS4_8TiledMMAINS4_8MMA_AtomIJNS4_26SM100_MMA_F16BF16_2x1SM_SSISJ_SJ_fLi128ELi128ELNS4_4UMMA5MajorE0ELSP_0ELNSO_7ScaleInE0ELSQ_0EEEEEENS4_6LayoutINS5_IJSD_SD_SD_EEENS5_IJNSA_ILi0EEESV_SV_EEEEENS5_IJNS4_10UnderscoreESY_SY_EEEEENS4_28SM100_TMA_2SM_LOAD_MULTICASTENS4_14ComposedLayoutINS4_7SwizzleILi3ELi4ELi3EEENS4_18smem_ptr_flag_bitsILi16EEENST_INS5_IJNSA_ILi8EEESH_EEENS5_IJSH_SD_EEEEEEEvNS4_8identityENS4_18SM100_TMA_2SM_LOADES1B_vS1C_EENS_8epilogue10collective18CollectiveEpilogueINS1F_23Sm100TmaWarpSpecializedILi4ELi2ELi16ELb1ELb0EEEJNS5_IJSH_SG_SH_EEENS5_IJNST_ISH_SD_EENST_INS5_IJNSA_ILi16EEESB_EEENS5_IJSD_SH_EEEEEEEESJ_SK_SJ_SK_NS1F_6fusion15FusionCallbacksIS1J_NS1R_17LinearCombinationISJ_fSJ_fLNS_15FloatRoundStyleE2EEES1K_S1Q_JEEENS4_5SM1004TMEM4LOAD26SM100_TMEM_LOAD_32dp32b16xENS4_13SM90_TMA_LOADENS12_INS13_ILi1ELi4ELi3EEES16_NST_INS5_IJS17_S1M_EEENS5_IJS1M_SD_EEEEEEENS4_39AutoVectorizingCopyWithAssumedAlignmentILi128EEENS4_14SM90_TMA_STOREES26_S28_S28_EEEvvEEEEvNT_6ParamsE)
        /*0008*/ 	.word	0x00000045


	//----- nvinfo : EIATTR_FRAME_SIZE
	.align		4
.L_19:
        /*000c*/ 	.byte	0x04, 0x11
        /*000e*/ 	.short	(.L_21 - .L_20)
	.align		4
.L_20:
        /*0010*/ 	.word	index@($__internal_2_$__cuda_sm10x_tcgen05_guardrail_trap_unallocated_columns_being_dealloced)
        /*0014*/ 	.word	0x00000000


	//----- nvinfo : EIATTR_FRAME_SIZE
	.align		4
.L_21:
        /*0018*/ 	.byte	0x04, 0x11
        /*001a*/ 	.short	(.L_23 - .L_22)
	.align		4
.L_22:
        /*001c*/ 	.word	index@($__internal_1_$__cuda_sm10x_tcgen05_guardrail_trap_phase_invalid_during_alloc)
        /*0020*/ 	.word	0x00000000


	//----- nvinfo : EIATTR_FRAME_SIZE
	.align		4
.L_23:
        /*0024*/ 	.byte	0x04, 0x11
        /*0026*/ 	.short	(.L_25 - .L_24)
	.align		4
.L_24:
        /*0028*/ 	.word	index@($__internal_0_$__cuda_sm10x_tcgen05_guardrail_trap_col_being_dealloced_not_returned_by_alloc)
        /*002c*/ 	.word	0x00000000


	//----- nvinfo : EIATTR_FRAME_SIZE
	.align		4
.L_25:
        /*0030*/ 	.byte	0x04, 0x11
        /*0032*/ 	.short	(.L_27 - .L_26)
	.align		4
.L_26:
        /*0034*/ 	.word	index@(_ZN7cutlass13device_kernelINS_4gemm6kernel13GemmUniversalIN4cute5tupleIJiiiiEEENS1_10collective13CollectiveMmaINS1_35MainloopSm100TmaUmmaWarpSpecializedILi7ELi2ELi4ENS5_IJNS4_1CILi2EEENSA_ILi4EEENSA_ILi1EEEEEEEENS5_IJNSA_ILi128EEESG_NSA_ILi64EEEEEENS_6half_tENS5_IJlSD_lEEESJ_SK_NS4_8TiledMMAINS4_8MMA_AtomIJNS4_26SM100_MMA_F16BF16_2x1SM_SSISJ_SJ_fLi128ELi128ELNS4_4UMMA5MajorE0ELSP_0ELNSO_7ScaleInE0ELSQ_0EEEEEENS4_6LayoutINS5_IJSD_SD_SD_EEENS5_IJNSA_ILi0EEESV_SV_EEEEENS5_IJNS4_10UnderscoreESY_SY_EEEEENS4_28SM100_TMA_2SM_LOAD_MULTICASTENS4_14ComposedLayoutINS4_7SwizzleILi3ELi4ELi3EEENS4_18smem_ptr_flag_bitsILi16EEENST_INS5_IJNSA_ILi8EEESH_EEENS5_IJSH_SD_EEEEEEEvNS4_8identityENS4_18SM100_TMA_2SM_LOADES1B_vS1C_EENS_8epilogue10collective18CollectiveEpilogueINS1F_23Sm100TmaWarpSpecializedILi4ELi2ELi16ELb1ELb0EEEJNS5_IJSH_SG_SH_EEENS5_IJNST_ISH_SD_EENST_INS5_IJNSA_ILi16EEESB_EEENS5_IJSD_SH_EEEEEEEESJ_SK_SJ_SK_NS1F_6fusion15FusionCallbacksIS1J_NS1R_17LinearCombinationISJ_fSJ_fLNS_15FloatRoundStyleE2EEES1K_S1Q_JEEENS4_5SM1004TMEM4LOAD26SM100_TMEM_LOAD_32dp32b16xENS4_13SM90_TMA_LOADENS12_INS13_ILi1ELi4ELi3EEES16_NST_INS5_IJS17_S1M_EEENS5_IJS1M_SD_EEEEEEENS4_39AutoVectorizingCopyWithAssumedAlignmentILi128EEENS4_14SM90_TMA_STOREES26_S28_S28_EEEvvEEEEvNT_6ParamsE)
        /*0038*/ 	.word	0x00000000


	//----- nvinfo : EIATTR_MIN_STACK_SIZE
	.align		4
.L_27:
        /*003c*/ 	.byte	0x04, 0x12
        /*003e*/ 	.short	(.L_29 - .L_28)
	.align		4
.L_28:
        /*0040*/ 	.word	index@(_ZN7cutlass13device_kernelINS_4gemm6kernel13GemmUniversalIN4cute5tupleIJiiiiEEENS1_10collective13CollectiveMmaINS1_35MainloopSm100TmaUmmaWarpSpecializedILi7ELi2ELi4ENS5_IJNS4_1CILi2EEENSA_ILi4EEENSA_ILi1EEEEEEEENS5_IJNSA_ILi128EEESG_NSA_ILi64EEEEEENS_6half_tENS5_IJlSD_lEEESJ_SK_NS4_8TiledMMAINS4_8MMA_AtomIJNS4_26SM100_MMA_F16BF16_2x1SM_SSISJ_SJ_fLi128ELi128ELNS4_4UMMA5MajorE0ELSP_0ELNSO_7ScaleInE0ELSQ_0EEEEEENS4_6LayoutINS5_IJSD_SD_SD_EEENS5_IJNSA_ILi0EEESV_SV_EEEEENS5_IJNS4_10UnderscoreESY_SY_EEEEENS4_28SM100_TMA_2SM_LOAD_MULTICASTENS4_14ComposedLayoutINS4_7SwizzleILi3ELi4ELi3EEENS4_18smem_ptr_flag_bitsILi16EEENST_INS5_IJNSA_ILi8EEESH_EEENS5_IJSH_SD_EEEEEEEvNS4_8identityENS4_18SM100_TMA_2SM_LOADES1B_vS1C_EENS_8epilogue10collective18CollectiveEpilogueINS1F_23Sm100TmaWarpSpecializedILi4ELi2ELi16ELb1ELb0EEEJNS5_IJSH_SG_SH_EEENS5_IJNST_ISH_SD_EENST_INS5_IJNSA_ILi16EEESB_EEENS5_IJSD_SH_EEEEEEEESJ_SK_SJ_SK_NS1F_6fusion15FusionCallbacksIS1J_NS1R_17LinearCombinationISJ_fSJ_fLNS_15FloatRoundStyleE2EEES1K_S1Q_JEEENS4_5SM1004TMEM4LOAD26SM100_TMEM_LOAD_32dp32b16xENS4_13SM90_TMA_LOADENS12_INS13_ILi1ELi4ELi3EEES16_NST_INS5_IJS17_S1M_EEENS5_IJS1M_SD_EEEEEEENS4_39AutoVectorizingCopyWithAssumedAlignmentILi128EEENS4_14SM90_TMA_STOREES26_S28_S28_EEEvvEEEEvNT_6ParamsE)
        /*0044*/ 	.word	0x00000000
.L_29:


//--------------------- .nv.compat                --------------------------
	.section	.nv.compat,"",@"SHT_CUDA_COMPAT_INFO"
	.align	4
        /*0000*/ 	.byte	0x02, 0x09, 0x01, 0x00, 0x02, 0x02, 0x02, 0x00, 0x02, 0x05, 0x05, 0x00, 0x03, 0x07, 0x01, 0x01
        /*0010*/ 	.byte	0x02, 0x03, 0x01, 0x00, 0x02, 0x06, 0x01, 0x00, 0x04, 0x0b, 0x08, 0x00, 0x09, 0x00, 0x00, 0x00
        /*0020*/ 	.byte	0x00, 0x00, 0x00, 0x00


//--------------------- .nv.info._ZN7cutlass13device_kernelINS_4gemm6kernel13GemmUniversalIN4cute5tupleIJiiiiEEENS1_10collective13CollectiveMmaINS1_35MainloopSm100TmaUmmaWarpSpecializedILi7ELi2ELi4ENS5_IJNS4_1CILi2EEENSA_ILi4EEENSA_ILi1EEEEEEEENS5_IJNSA_ILi128EEESG_NSA_ILi64EEEEEENS_6half_tENS5_IJlSD_lEEESJ_SK_NS4_8TiledMMAINS4_8MMA_AtomIJNS4_26SM100_MMA_F16BF16_2x1SM_SSISJ_SJ_fLi128ELi128ELNS4_4UMMA5MajorE0ELSP_0ELNSO_7ScaleInE0ELSQ_0EEEEEENS4_6LayoutINS5_IJSD_SD_SD_EEENS5_IJNSA_ILi0EEESV_SV_EEEEENS5_IJNS4_10UnderscoreESY_SY_EEEEENS4_28SM100_TMA_2SM_LOAD_MULTICASTENS4_14ComposedLayoutINS4_7SwizzleILi3ELi4ELi3EEENS4_18smem_ptr_flag_bitsILi16EEENST_INS5_IJNSA_ILi8EEESH_EEENS5_IJSH_SD_EEEEEEEvNS4_8identityENS4_18SM100_TMA_2SM_LOADES1B_vS1C_EENS_8epilogue10collective18CollectiveEpilogueINS1F_23Sm100TmaWarpSpecializedILi4ELi2ELi16ELb1ELb0EEEJNS5_IJSH_SG_SH_EEENS5_IJNST_ISH_SD_EENST_INS5_IJNSA_ILi16EEESB_EEENS5_IJSD_SH_EEEEEEEESJ_SK_SJ_SK_NS1F_6fusion15FusionCallbacksIS1J_NS1R_17LinearCombinationISJ_fSJ_fLNS_15FloatRoundStyleE2EEES1K_S1Q_JEEENS4_5SM1004TMEM4LOAD26SM100_TMEM_LOAD_32dp32b16xENS4_13SM90_TMA_LOADENS12_INS13_ILi1ELi4ELi3EEES16_NST_INS5_IJS17_S1M_EEENS5_IJS1M_SD_EEEEEEENS4_39AutoVectorizingCopyWithAssumedAlignmentILi128EEENS4_14SM90_TMA_STOREES26_S28_S28_EEEvvEEEEvNT_6ParamsE --------------------------
	.section	.nv.info._ZN7cutlass13device_kernelINS_4gemm6kernel13GemmUniversalIN4cute5tupleIJiiiiEEENS1_10collective13CollectiveMmaINS1_35MainloopSm100TmaUmmaWarpSpecializedILi7ELi2ELi4ENS5_IJNS4_1CILi2EEENSA_ILi4EEENSA_ILi1EEEEEEEENS5_IJNSA_ILi128EEESG_NSA_ILi64EEEEEENS_6half_tENS5_IJlSD_lEEESJ_SK_NS4_8TiledMMAINS4_8MMA_AtomIJNS4_26SM100_MMA_F16BF16_2x1SM_SSISJ_SJ_fLi128ELi128ELNS4_4UMMA5MajorE0ELSP_0ELNSO_7ScaleInE0ELSQ_0EEEEEENS4_6LayoutINS5_IJSD_SD_SD_EEENS5_IJNSA_ILi0EEESV_SV_EEEEENS5_IJNS4_10UnderscoreESY_SY_EEEEENS4_28SM100_TMA_2SM_LOAD_MULTICASTENS4_14ComposedLayoutINS4_7SwizzleILi3ELi4ELi3EEENS4_18smem_ptr_flag_bitsILi16EEENST_INS5_IJNSA_ILi8EEESH_EEENS5_IJSH_SD_EEEEEEEvNS4_8identityENS4_18SM100_TMA_2SM_LOADES1B_vS1C_EENS_8epilogue10collective18CollectiveEpilogueINS1F_23Sm100TmaWarpSpecializedILi4ELi2ELi16ELb1ELb0EEEJNS5_IJSH_SG_SH_EEENS5_IJNST_ISH_SD_EENST_INS5_IJNSA_ILi16EEESB_EEENS5_IJSD_SH_EEEEEEEESJ_SK_SJ_SK_NS1F_6fusion15FusionCallbacksIS1J_NS1R_17LinearCombinationISJ_fSJ_fLNS_15FloatRoundStyleE2EEES1K_S1Q_JEEENS4_5SM1004TMEM4LOAD26SM100_TMEM_LOAD_32dp32b16xENS4_13SM90_TMA_LOADENS12_INS13_ILi1ELi4ELi3EEES16_NST_INS5_IJS17_S1M_EEENS5_IJS1M_SD_EEEEEEENS4_39AutoVectorizingCopyWithAssumedAlignmentILi128EEENS4_14SM90_TMA_STOREES26_S28_S28_EEEvvEEEEvNT_6ParamsE,"",@"SHT_CUDA_INFO"
	.sectionflags	@""
	.align	4


	//----- nvinfo : EIATTR_CUDA_API_VERSION
	.align		4
        /*0000*/ 	.byte	0x04, 0x37
        /*0002*/ 	.short	(.L_31 - .L_30)
.L_30:
        /*0004*/ 	.word	0x00000082


	//----- nvinfo : EIATTR_KPARAM_INFO
	.align		4
.L_31:
        /*0008*/ 	.byte	0x04, 0x17
        /*000a*/ 	.short	(.L_33 - .L_32)
.L_32:
        /*000c*/ 	.word	0x00000000
        /*0010*/ 	.short	0x0000
        /*0012*/ 	.short	0x0000
        /*0014*/ 	.byte	0x00, 0xf0, 0x01, 0x20


	//----- nvinfo : EIATTR_AT_ENTRY_FRAGMENTS
	.align		4
.L_33:
        /*0018*/ 	.byte	0x04, 0x4f
        /*001a*/ 	.short	(.L_35 - .L_34)


	//   ....[0]....
.L_34:
        /*001c*/ 	.word	0x00000007


	//----- nvinfo : EIATTR_RESERVED_SMEM_USED
	.align		4
.L_35:
        /*0020*/ 	.byte	0x01, 0x41
	.zero		2


	//----- nvinfo : EIATTR_SPARSE_MMA_MASK
	.align		4
        /*0024*/ 	.byte	0x03, 0x50
        /*0026*/ 	.short	0x0000


	//----- nvinfo : EIATTR_TCGEN05_2CTA_USED
	.align		4
        /*0028*/ 	.byte	0x01, 0x52
	.zero		2


	//----- nvinfo : EIATTR_MAXREG_COUNT
	.align		4
        /*002c*/ 	.byte	0x03, 0x1b
        /*002e*/ 	.short	0x00ff


	//----- nvinfo : EIATTR_NUM_BARRIERS
	.align		4
        /*0030*/ 	.byte	0x02, 0x4c
        /*0032*/ 	.byte	0x07
	.zero		1


	//----- nvinfo : EIATTR_EXTERNS
	.align		4
        /*0034*/ 	.byte	0x04, 0x0f
        /*0036*/ 	.short	(.L_37 - .L_36)


	//   ....[0]....
	.align		4
.L_36:
        /*0038*/ 	.word	index@(__assertfail)


	//----- nvinfo : EIATTR_MERCURY_ISA_VERSION
	.align		4
.L_37:
        /*003c*/ 	.byte	0x03, 0x5f
        /*003e*/ 	.short	0x0101


	//----- nvinfo : EIATTR_INT_WARP_WIDE_INSTR_OFFSETS
	.align		4
        /*0040*/ 	.byte	0x04, 0x31
        /*0042*/ 	.short	(.L_39 - .L_38)


	//   ....[0]....
.L_38:
        /*0044*/ 	.word	0x00000dc0


	//   ....[1]....
        /*0048*/ 	.word	0x00000e60


	//   ....[2]....
        /*004c*/ 	.word	0x00004520


	//   ....[3]....
        /*0050*/ 	.word	0x00004550


	//   ....[4]....
        /*0054*/ 	.word	0x00004570


	//   ....[5]....
        /*0058*/ 	.word	0x000050b0


	//   ....[6]....
        /*005c*/ 	.word	0x00005150


	//   ....[7]....
        /*0060*/ 	.word	0x00005210


	//   ....[8]....
        /*0064*/ 	.word	0x00005280


	//   ....[9]....
        /*0068*/ 	.word	0x00005340


	//   ....[10]....
        /*006c*/ 	.word	0x000053e0


	//   ....[11]....
        /*0070*/ 	.word	0x00005450


	//   ....[12]....
        /*0074*/ 	.word	0x00005510


	//   ....[13]....
        /*0078*/ 	.word	0x000055b0


	//   ....[14]....
        /*007c*/ 	.word	0x00005650


	//   ....[15]....
        /*0080*/ 	.word	0x00005740


	//   ....[16]....
        /*0084*/ 	.word	0x00005810


	//----- nvinfo : EIATTR_COOP_GROUP_MASK_REGIDS
	.align		4
.L_39:
        /*0088*/ 	.byte	0x04, 0x29
        /*008a*/ 	.short	(.L_41 - .L_40)


	//   ....[0]....
.L_40:
        /*008c*/ 	.word	0xffffffff


	//   ....[1]....
        /*0090*/ 	.word	0xffffffff


	//   ....[2]....
        /*0094*/ 	.word	0xffffffff


	//   ....[3]....
        /*0098*/ 	.word	0xffffffff


	//   ....[4]....
        /*009c*/ 	.word	0xffffffff


	//   ....[5]....
        /*00a0*/ 	.word	0xffffffff


	//   ....[6]....
        /*00a4*/ 	.word	0xffffffff


	//   ....[7]....
        /*00a8*/ 	.word	0xffffffff


	//   ....[8]....
        /*00ac*/ 	.word	0xffffffff


	//   ....[9]....
        /*00b0*/ 	.word	0xffffffff


	//   ....[10]....
        /*00b4*/ 	.word	0xffffffff


	//   ....[11]....
        /*00b8*/ 	.word	0xffffffff


	//   ....[12]....
        /*00bc*/ 	.word	0xffffffff


	//   ....[13]....
        /*00c0*/ 	.word	0xffffffff


	//----- nvinfo : EIATTR_COOP_GROUP_INSTR_OFFSETS
	.align		4
.L_41:
        /*00c4*/ 	.byte	0x04, 0x28
        /*00c6*/ 	.short	(.L_43 - .L_42)


	//   ....[0]....
.L_42:
        /*00c8*/ 	.word	0x000000b0


	//   ....[1]....
        /*00cc*/ 	.word	0x00000510


	//   ....[2]....
        /*00d0*/ 	.word	0x00000730


	//   ....[3]....
        /*00d4*/ 	.word	0x000008c0


	//   ....[4]....
        /*00d8*/ 	.word	0x000009b0


	//   ....[5]....
        /*00dc*/ 	.word	0x00000b10


	//   ....[6]....
        /*00e0*/ 	.word	0x00000ca0


	//   ....[7]....
        /*00e4*/ 	.word	0x00000ee0


	//   ....[8]....
        /*00e8*/ 	.word	0x000022a0


	//   ....[9]....
        /*00ec*/ 	.word	0x00003300


	//   ....[10]....
        /*00f0*/ 	.word	0x000037d0


	//   ....[11]....
        /*00f4*/ 	.word	0x00003800


	//   ....[12]....
        /*00f8*/ 	.word	0x00004420


	//   ....[13]....
        /*00fc*/ 	.word	0x00004630


	//----- nvinfo : EIATTR_VRC_CTA_INIT_COUNT
	.align		4
.L_43:
        /*0100*/ 	.byte	0x02, 0x4a
        /*0102*/ 	.byte	0x80
	.zero		1


	//----- nvinfo : EIATTR_SYSCALL_OFFSETS
	.align		4
        /*0104*/ 	.byte	0x04, 0x46
        /*0106*/ 	.short	(.L_45 - .L_44)


	//   ....[0]....
.L_44:
        /*0108*/ 	.word	0x00006390


	//   ....[1]....
        /*010c*/ 	.word	0x00006480


	//   ....[2]....
        /*0110*/ 	.word	0x00006bb0


	//   ....[3]....
        /*0114*/ 	.word	0x000074e0


	//   ....[4]....
        /*0118*/ 	.word	0x00007db0


	//   ....[5]....
        /*011c*/ 	.word	0x00008680


	//----- nvinfo : EIATTR_MBARRIER_INSTR_OFFSETS
	.align		4
.L_45:
        /*0120*/ 	.byte	0x04, 0x39
        /*0122*/ 	.short	(.L_47 - .L_46)


	//   ....[0]....
.L_46:
        /*0124*/ 	.word	0x00000640
        /*0128*/ 	.word	0x000000ff
        /*012c*/ 	.word	0x00000000
        /*0130*/ 	.short	0x0100
        /*0132*/ 	.byte	0x04
	.zero		1


	//   ....[1]....
        /*0134*/ 	.word	0x00000650
        /*0138*/ 	.word	0x000000ff
        /*013c*/ 	.word	0x00000038
        /*0140*/ 	.short	0x0100
        /*0142*/ 	.byte	0x04
	.zero		1


	//   ....[2]....
        /*0144*/ 	.word	0x00000660
        /*0148*/ 	.word	0x000000ff
        /*014c*/ 	.word	0x00000008
        /*0150*/ 	.short	0x0100
        /*0152*/ 	.byte	0x04
	.zero		1


	//   ....[3]....
        /*0154*/ 	.word	0x00000670
        /*0158*/ 	.word	0x000000ff
        /*015c*/ 	.word	0x00000040
        /*0160*/ 	.short	0x0100
        /*0162*/ 	.byte	0x04
	.zero		1


	//   ....[4]....
        /*0164*/ 	.word	0x00000680
        /*0168*/ 	.word	0x000000ff
        /*016c*/ 	.word	0x00000010
        /*0170*/ 	.short	0x0100
        /*0172*/ 	.byte	0x04
	.zero		1


	//   ....[5]....
        /*0174*/ 	.word	0x00000690
        /*0178*/ 	.word	0x000000ff
        /*017c*/ 	.word	0x00000048
        /*0180*/ 	.short	0x0100
        /*0182*/ 	.byte	0x04
	.zero		1


	//   ....[6]....
        /*0184*/ 	.word	0x000006a0
        /*0188*/ 	.word	0x000000ff
        /*018c*/ 	.word	0x00000018
        /*0190*/ 	.short	0x0100
        /*0192*/ 	.byte	0x04
	.zero		1


	//   ....[7]....
        /*0194*/ 	.word	0x000006b0
        /*0198*/ 	.word	0x000000ff
        /*019c*/ 	.word	0x00000050
        /*01a0*/ 	.short	0x0100
        /*01a2*/ 	.byte	0x04
	.zero		1


	//   ....[8]....
        /*01a4*/ 	.word	0x000006c0
        /*01a8*/ 	.word	0x000000ff
        /*01ac*/ 	.word	0x00000020
        /*01b0*/ 	.short	0x0100
        /*01b2*/ 	.byte	0x04
	.zero		1


	//   ....[9]....
        /*01b4*/ 	.word	0x000006d0
        /*01b8*/ 	.word	0x000000ff
        /*01bc*/ 	.word	0x00000058
        /*01c0*/ 	.short	0x0100
        /*01c2*/ 	.byte	0x04
	.zero		1


	//   ....[10]....
        /*01c4*/ 	.word	0x000006e0
        /*01c8*/ 	.word	0x000000ff
        /*01cc*/ 	.word	0x00000028
        /*01d0*/ 	.short	0x0100
        /*01d2*/ 	.byte	0x04
	.zero		1


	//   ....[11]....
        /*01d4*/ 	.word	0x000006f0
        /*01d8*/ 	.word	0x000000ff
        /*01dc*/ 	.word	0x00000060
        /*01e0*/ 	.short	0x0100
        /*01e2*/ 	.byte	0x04
	.zero		1


	//   ....[12]....
        /*01e4*/ 	.word	0x00000700
        /*01e8*/ 	.word	0x000000ff
        /*01ec*/ 	.word	0x00000030
        /*01f0*/ 	.short	0x0100
        /*01f2*/ 	.byte	0x04
	.zero		1


	//   ....[13]....
        /*01f4*/ 	.word	0x00000710
        /*01f8*/ 	.word	0x000000ff
        /*01fc*/ 	.word	0x00000068
        /*0200*/ 	.short	0x0100
        /*0202*/ 	.byte	0x04
	.zero		1


	//   ....[14]....
        /*0204*/ 	.word	0x00000830
        /*0208*/ 	.word	0x000000ff
        /*020c*/ 	.word	0x00000070
        /*0210*/ 	.short	0x0100
        /*0212*/ 	.byte	0x04
	.zero		1


	//   ....[15]....
        /*0214*/ 	.word	0x00000840
        /*0218*/ 	.word	0x000000ff
        /*021c*/ 	.word	0x00000090
        /*0220*/ 	.short	0x0100
        /*0222*/ 	.byte	0x04
	.zero		1


	//   ....[16]....
        /*0224*/ 	.word	0x00000850
        /*0228*/ 	.word	0x000000ff
        /*022c*/ 	.word	0x00000078
        /*0230*/ 	.short	0x0100
        /*0232*/ 	.byte	0x04
	.zero		1


	//   ....[17]....
        /*0234*/ 	.word	0x00000860
        /*0238*/ 	.word	0x000000ff
        /*023c*/ 	.word	0x00000098
        /*0240*/ 	.short	0x0100
        /*0242*/ 	.byte	0x04
	.zero		1


	//   ....[18]....
        /*0244*/ 	.word	0x00000870
        /*0248*/ 	.word	0x000000ff
        /*024c*/ 	.word	0x00000080
        /*0250*/ 	.short	0x0100
        /*0252*/ 	.byte	0x04
	.zero		1


	//   ....[19]....
        /*0254*/ 	.word	0x00000880
        /*0258*/ 	.word	0x000000ff
        /*025c*/ 	.word	0x000000a0
        /*0260*/ 	.short	0x0100
        /*0262*/ 	.byte	0x04
	.zero		1


	//   ....[20]....
        /*0264*/ 	.word	0x00000890
        /*0268*/ 	.word	0x000000ff
        /*026c*/ 	.word	0x00000088
        /*0270*/ 	.short	0x0100
        /*0272*/ 	.byte	0x04
	.zero		1


	//   ....[21]....
        /*0274*/ 	.word	0x000008a0
        /*0278*/ 	.word	0x000000ff
        /*027c*/ 	.word	0x000000a8
        /*0280*/ 	.short	0x0100
        /*0282*/ 	.byte	0x04
	.zero		1


	//   ....[22]....
        /*0284*/ 	.word	0x00000980
        /*0288*/ 	.word	0x000000ff
        /*028c*/ 	.word	0x000000b0
        /*0290*/ 	.short	0x0100
        /*0292*/ 	.byte	0x06
	.zero		1


	//   ....[23]....
        /*0294*/ 	.word	0x00000990
        /*0298*/ 	.word	0x000000ff
        /*029c*/ 	.word	0x000000b8
        /*02a0*/ 	.short	0x0100
        /*02a2*/ 	.byte	0x06
	.zero		1


	//   ....[24]....
        /*02a4*/ 	.word	0x00000ac0
        /*02a8*/ 	.word	0x000000ff
        /*02ac*/ 	.word	0x000000c0
        /*02b0*/ 	.short	0x0100
        /*02b2*/ 	.byte	0x06
	.zero		1


	//   ....[25]....
        /*02b4*/ 	.word	0x00000ad0
        /*02b8*/ 	.word	0x000000ff
        /*02bc*/ 	.word	0x000000d0
        /*02c0*/ 	.short	0x0100
        /*02c2*/ 	.byte	0x06
	.zero		1


	//   ....[26]....
        /*02c4*/ 	.word	0x00000ae0
        /*02c8*/ 	.word	0x000000ff
        /*02cc*/ 	.word	0x000000c8
        /*02d0*/ 	.short	0x0100
        /*02d2*/ 	.byte	0x06
	.zero		1


	//   ....[27]....
        /*02d4*/ 	.word	0x00000af0
        /*02d8*/ 	.word	0x000000ff
        /*02dc*/ 	.word	0x000000d8
        /*02e0*/ 	.short	0x0100
        /*02e2*/ 	.byte	0x06
	.zero		1


	//   ....[28]....
        /*02e4*/ 	.word	0x00000c10
        /*02e8*/ 	.word	0x000000ff
        /*02ec*/ 	.word	0x000000e0
        /*02f0*/ 	.short	0x0100
        /*02f2*/ 	.byte	0x04
	.zero		1


	//   ....[29]....
        /*02f4*/ 	.word	0x00000c20
        /*02f8*/ 	.word	0x000000ff
        /*02fc*/ 	.word	0x00000100
        /*0300*/ 	.short	0x0100
        /*0302*/ 	.byte	0x04
	.zero		1


	//   ....[30]....
        /*0304*/ 	.word	0x00000c30
        /*0308*/ 	.word	0x000000ff
        /*030c*/ 	.word	0x000000e8
        /*0310*/ 	.short	0x0100
        /*0312*/ 	.byte	0x04
	.zero		1


	//   ....[31]....
        /*0314*/ 	.word	0x00000c40
        /*0318*/ 	.word	0x000000ff
        /*031c*/ 	.word	0x00000108
        /*0320*/ 	.short	0x0100
        /*0322*/ 	.byte	0x04
	.zero		1


	//   ....[32]....
        /*0324*/ 	.word	0x00000c50
        /*0328*/ 	.word	0x000000ff
        /*032c*/ 	.word	0x000000f0
        /*0330*/ 	.short	0x0100
        /*0332*/ 	.byte	0x04
	.zero		1


	//   ....[33]....
        /*0334*/ 	.word	0x00000c60
        /*0338*/ 	.word	0x000000ff
        /*033c*/ 	.word	0x00000110
        /*0340*/ 	.short	0x0100
        /*0342*/ 	.byte	0x04
	.zero		1


	//   ....[34]....
        /*0344*/ 	.word	0x00000c70
        /*0348*/ 	.word	0x000000ff
        /*034c*/ 	.word	0x000000f8
        /*0350*/ 	.short	0x0100
        /*0352*/ 	.byte	0x04
	.zero		1


	//   ....[35]....
        /*0354*/ 	.word	0x00000c80
        /*0358*/ 	.word	0x000000ff
        /*035c*/ 	.word	0x00000118
        /*0360*/ 	.short	0x0100
        /*0362*/ 	.byte	0x04
	.zero		1


	//   ....[36]....
        /*0364*/ 	.word	0x00000d70
        /*0368*/ 	.word	0x000000ff
        /*036c*/ 	.word	0x00000120
        /*0370*/ 	.short	0x0100
        /*0372*/ 	.byte	0x04
	.zero		1


	//   ....[37]....
        /*0374*/ 	.word	0x00000d80
        /*0378*/ 	.word	0x000000ff
        /*037c*/ 	.word	0x00000130
        /*0380*/ 	.short	0x0100
        /*0382*/ 	.byte	0x04
	.zero		1


	//   ....[38]....
        /*0384*/ 	.word	0x00000d90
        /*0388*/ 	.word	0x000000ff
        /*038c*/ 	.word	0x00000128
        /*0390*/ 	.short	0x0100
        /*0392*/ 	.byte	0x04
	.zero		1


	//   ....[39]....
        /*0394*/ 	.word	0x00000da0
        /*0398*/ 	.word	0x000000ff
        /*039c*/ 	.word	0x00000138
        /*03a0*/ 	.short	0x0100
        /*03a2*/ 	.byte	0x04
	.zero		1


	//   ....[40]....
        /*03a4*/ 	.word	0x00000ea0
        /*03a8*/ 	.word	0x000000ff
        /*03ac*/ 	.word	0x00000140
        /*03b0*/ 	.short	0x0100
        /*03b2*/ 	.byte	0x06
	.zero		1


	//   ....[41]....
        /*03b4*/ 	.word	0x00001ac0
        /*03b8*/ 	.word	0x00000000
        /*03bc*/ 	.word	0x00000130
        /*03c0*/ 	.short	0x010a
        /*03c2*/ 	.byte	0xff
	.zero		1


	//   ....[42]....
        /*03c4*/ 	.word	0x00001af0
        /*03c8*/ 	.word	0x00000000
        /*03cc*/ 	.word	0x00000120
        /*03d0*/ 	.short	0x0101
        /*03d2*/ 	.byte	0xff
	.zero		1


	//   ....[43]....
        /*03d4*/ 	.word	0x00001bb0
        /*03d8*/ 	.word	0x000000ff
        /*03dc*/ 	.word	0x00000038
        /*03e0*/ 	.short	0x010a
        /*03e2*/ 	.byte	0x04
	.zero		1


	//   ....[44]....
        /*03e4*/ 	.word	0x00001c80
        /*03e8*/ 	.word	0x000000ff
        /*03ec*/ 	.word	0x00000038
        /*03f0*/ 	.short	0x010a
        /*03f2*/ 	.byte	0x21
	.zero		1


	//   ....[45]....
        /*03f4*/ 	.word	0x00001e30
        /*03f8*/ 	.word	0x000000ff
        /*03fc*/ 	.word	0x00000038
        /*0400*/ 	.short	0x010a
        /*0402*/ 	.byte	0x05
	.zero		1


	//   ....[46]....
        /*0404*/ 	.word	0x00001f40
        /*0408*/ 	.word	0x000000ff
        /*040c*/ 	.word	0x000000b8
        /*0410*/ 	.short	0x0101
        /*0412*/ 	.byte	0x06
	.zero		1


	//   ....[47]....
        /*0414*/ 	.word	0x00001f60
        /*0418*/ 	.word	0x000000ff
        /*041c*/ 	.word	0x00000038
        /*0420*/ 	.short	0x010a
        /*0422*/ 	.byte	0x04
	.zero		1


	//   ....[48]....
        /*0424*/ 	.word	0x00001fe0
        /*0428*/ 	.word	0x000000ff
        /*042c*/ 	.word	0x00000038
        /*0430*/ 	.short	0x010a
        /*0432*/ 	.byte	0x11
	.zero		1


	//   ....[49]....
        /*0434*/ 	.word	0x00002170
        /*0438*/ 	.word	0x000000ff
        /*043c*/ 	.word	0x00000038
        /*0440*/ 	.short	0x010a
        /*0442*/ 	.byte	0x05
	.zero		1


	//   ....[50]....
        /*0444*/ 	.word	0x000022d0
        /*0448*/ 	.word	0x00000003
        /*044c*/ 	.word	0x000000c0
        /*0450*/ 	.short	0x010a
        /*0452*/ 	.byte	0xff
	.zero		1


	//   ....[51]....
        /*0454*/ 	.word	0x00002420
        /*0458*/ 	.word	0x00000000
        /*045c*/ 	.word	0x00000000
        /*0460*/ 	.short	0x0101
        /*0462*/ 	.byte	0xff
	.zero		1


	//   ....[52]....
        /*0464*/ 	.word	0x000029d0
        /*0468*/ 	.word	0x000000ff
        /*046c*/ 	.word	0x00000000
        /*0470*/ 	.short	0x010a
        /*0472*/ 	.byte	0x04
	.zero		1


	//   ....[53]....
        /*0474*/ 	.word	0x00002a60
        /*0478*/ 	.word	0x000000ff
        /*047c*/ 	.word	0x00000000
        /*0480*/ 	.short	0x010a
        /*0482*/ 	.byte	0x05
	.zero		1


	//   ....[54]....
        /*0484*/ 	.word	0x00002af0
        /*0488*/ 	.word	0x000000ff
        /*048c*/ 	.word	0x00000000
        /*0490*/ 	.short	0x010a
        /*0492*/ 	.byte	0x05
	.zero		1


	//   ....[55]....
        /*0494*/ 	.word	0x00002b80
        /*0498*/ 	.word	0x000000ff
        /*049c*/ 	.word	0x00000000
        /*04a0*/ 	.short	0x010a
        /*04a2*/ 	.byte	0x05
	.zero		1


	//   ....[56]....
        /*04a4*/ 	.word	0x00002c10
        /*04a8*/ 	.word	0x000000ff
        /*04ac*/ 	.word	0x00000000
        /*04b0*/ 	.short	0x010a
        /*04b2*/ 	.byte	0x05
	.zero		1


	//   ....[57]....
        /*04b4*/ 	.word	0x00002ca0
        /*04b8*/ 	.word	0x000000ff
        /*04bc*/ 	.word	0x00000000
        /*04c0*/ 	.short	0x010a
        /*04c2*/ 	.byte	0x05
	.zero		1


	//   ....[58]....
        /*04c4*/ 	.word	0x00002d40
        /*04c8*/ 	.word	0x00000000
        /*04cc*/ 	.word	0x00000000
        /*04d0*/ 	.short	0x010a
        /*04d2*/ 	.byte	0xff
	.zero		1


	//   ....[59]....
        /*04d4*/ 	.word	0x00002e60
        /*04d8*/ 	.word	0x00000002
        /*04dc*/ 	.word	0x00000120
        /*04e0*/ 	.short	0x010a
        /*04e2*/ 	.byte	0xff
	.zero		1


	//   ....[60]....
        /*04e4*/ 	.word	0x00002ed0
        /*04e8*/ 	.word	0x00000002
        /*04ec*/ 	.word	0x00000000
        /*04f0*/ 	.short	0x0101
        /*04f2*/ 	.byte	0xff
	.zero		1


	//   ....[61]....
        /*04f4*/ 	.word	0x00002ef0
        /*04f8*/ 	.word	0x000000ff
        /*04fc*/ 	.word	0x000000d0
        /*0500*/ 	.short	0x010a
        /*0502*/ 	.byte	0x04
	.zero		1


	//   ....[62]....
        /*0504*/ 	.word	0x00003010
        /*0508*/ 	.word	0x00000002
        /*050c*/ 	.word	0x000000c0
        /*0510*/ 	.short	0x010a
        /*0512*/ 	.byte	0xff
	.zero		1


	//   ....[63]....
        /*0514*/ 	.word	0x00003110
        /*0518*/ 	.word	0x00000002
        /*051c*/ 	.word	0x00000000
        /*0520*/ 	.short	0x0101
        /*0522*/ 	.byte	0xff
	.zero		1


	//   ....[64]....
        /*0524*/ 	.word	0x000031a0
        /*0528*/ 	.word	0x000000ff
        /*052c*/ 	.word	0x000000d0
        /*0530*/ 	.short	0x0106
        /*0532*/ 	.byte	0x04
	.zero		1


	//   ....[65]....
        /*0534*/ 	.word	0x000031c0
        /*0538*/ 	.word	0x000000ff
        /*053c*/ 	.word	0x000000d0
        /*0540*/ 	.short	0x010a
        /*0542*/ 	.byte	0x04
	.zero		1


	//   ....[66]....
        /*0544*/ 	.word	0x00003250
        /*0548*/ 	.word	0x000000ff
        /*054c*/ 	.word	0x000000d0
        /*0550*/ 	.short	0x0106
        /*0552*/ 	.byte	0x07
	.zero		1


	//   ....[67]....
        /*0554*/ 	.word	0x00003290
        /*0558*/ 	.word	0x00000000
        /*055c*/ 	.word	0x000000d0
        /*0560*/ 	.short	0x010a
        /*0562*/ 	.byte	0xff
	.zero		1


	//   ....[68]....
        /*0564*/ 	.word	0x000034d0
        /*0568*/ 	.word	0x000000ff
        /*056c*/ 	.word	0x00000008
        /*0570*/ 	.short	0x010a
        /*0572*/ 	.byte	0x05
	.zero		1


	//   ....[69]....
        /*0574*/ 	.word	0x000034f0
        /*0578*/ 	.word	0x000000ff
        /*057c*/ 	.word	0x00000008
        /*0580*/ 	.short	0x010a
        /*0582*/ 	.byte	0x05
	.zero		1


	//   ....[70]....
        /*0584*/ 	.word	0x00003680
        /*0588*/ 	.word	0x000000ff
        /*058c*/ 	.word	0x00000008
        /*0590*/ 	.short	0x010a
        /*0592*/ 	.byte	0x05
	.zero		1


	//   ....[71]....
        /*0594*/ 	.word	0x000036a0
        /*0598*/ 	.word	0x000000ff
        /*059c*/ 	.word	0x00000008
        /*05a0*/ 	.short	0x010a
        /*05a2*/ 	.byte	0x05
	.zero		1


	//   ....[72]....
        /*05a4*/ 	.word	0x00003760
        /*05a8*/ 	.word	0x000000ff
        /*05ac*/ 	.word	0x00000000
        /*05b0*/ 	.short	0x0101
        /*05b2*/ 	.byte	0x04
	.zero		1


	//   ....[73]....
        /*05b4*/ 	.word	0x00003aa0
        /*05b8*/ 	.word	0x00000000
        /*05bc*/ 	.word	0x000000c0
        /*05c0*/ 	.short	0x010a
        /*05c2*/ 	.byte	0xff
	.zero		1


	//   ....[74]....
        /*05c4*/ 	.word	0x00003b60
        /*05c8*/ 	.word	0x00000000
        /*05cc*/ 	.word	0x00000000
        /*05d0*/ 	.short	0x0101
        /*05d2*/ 	.byte	0xff
	.zero		1


	//   ....[75]....
        /*05d4*/ 	.word	0x00003c20
        /*05d8*/ 	.word	0x000000ff
        /*05dc*/ 	.word	0x00000000
        /*05e0*/ 	.short	0x010a
        /*05e2*/ 	.byte	0x04
	.zero		1


	//   ....[76]....
        /*05e4*/ 	.word	0x00003c30
        /*05e8*/ 	.word	0x000000ff
        /*05ec*/ 	.word	0x00000100
        /*05f0*/ 	.short	0x010a
        /*05f2*/ 	.byte	0x1f
	.zero		1


	//   ....[77]....
        /*05f4*/ 	.word	0x00003ce0
        /*05f8*/ 	.word	0x000000ff
        /*05fc*/ 	.word	0x00000000
        /*0600*/ 	.short	0x010a
        /*0602*/ 	.byte	0x05
	.zero		1


	//   ....[78]....
        /*0604*/ 	.word	0x00003e10
        /*0608*/ 	.word	0x000000ff
        /*060c*/ 	.word	0x00000000
        /*0610*/ 	.short	0x010a
        /*0612*/ 	.byte	0x04
	.zero		1


	//   ....[79]....
        /*0614*/ 	.word	0x00004110
        /*0618*/ 	.word	0x000000ff
        /*061c*/ 	.word	0x00000000
        /*0620*/ 	.short	0x010a
        /*0622*/ 	.byte	0x04
	.zero		1


	//   ....[80]....
        /*0624*/ 	.word	0x000041a0
        /*0628*/ 	.word	0x000000ff
        /*062c*/ 	.word	0x00000000
        /*0630*/ 	.short	0x010a
        /*0632*/ 	.byte	0x05
	.zero		1


	//   ....[81]....
        /*0634*/ 	.word	0x00004230
        /*0638*/ 	.word	0x000000ff
        /*063c*/ 	.word	0x00000000
        /*0640*/ 	.short	0x010a
        /*0642*/ 	.byte	0x05
	.zero		1


	//   ....[82]....
        /*0644*/ 	.word	0x000042d0
        /*0648*/ 	.word	0x00000000
        /*064c*/ 	.word	0x00000000
        /*0650*/ 	.short	0x010a
        /*0652*/ 	.byte	0xff
	.zero		1


	//   ....[83]....
        /*0654*/ 	.word	0x00004310
        /*0658*/ 	.word	0x00000000
        /*065c*/ 	.word	0x00000000
        /*0660*/ 	.short	0x010a
        /*0662*/ 	.byte	0xff
	.zero		1


	//   ....[84]....
        /*0664*/ 	.word	0x00004380
        /*0668*/ 	.word	0x000000ff
        /*066c*/ 	.word	0x00000000
        /*0670*/ 	.short	0x0101
        /*0672*/ 	.byte	0x04
	.zero		1


	//   ....[85]....
        /*0674*/ 	.word	0x000043c0
        /*0678*/ 	.word	0x000000ff
        /*067c*/ 	.word	0x00000140
        /*0680*/ 	.short	0x010a
        /*0682*/ 	.byte	0x1a
	.zero		1


	//   ....[86]....
        /*0684*/ 	.word	0x00004410
        /*0688*/ 	.word	0x000000ff
        /*068c*/ 	.word	0x00000000
        /*0690*/ 	.short	0x0101
        /*0692*/ 	.byte	0x04
	.zero		1


	//   ....[87]....
        /*0694*/ 	.word	0x000048b0
        /*0698*/ 	.word	0x0000000c
        /*069c*/ 	.word	0x000000c0
        /*06a0*/ 	.short	0x010a
        /*06a2*/ 	.byte	0xff
	.zero		1


	//   ....[88]....
        /*06a4*/ 	.word	0x00004a20
        /*06a8*/ 	.word	0x00000000
        /*06ac*/ 	.word	0x00000000
        /*06b0*/ 	.short	0x0101
        /*06b2*/ 	.byte	0xff
	.zero		1


	//   ....[89]....
        /*06b4*/ 	.word	0x00004eb0
        /*06b8*/ 	.word	0x000000ff
        /*06bc*/ 	.word	0x000000b8
        /*06c0*/ 	.short	0x010a
        /*06c2*/ 	.byte	0x15
	.zero		1


	//   ....[90]....
        /*06c4*/ 	.word	0x00005030
        /*06c8*/ 	.word	0x000000ff
        /*06cc*/ 	.word	0x00000090
        /*06d0*/ 	.short	0x010a
        /*06d2*/ 	.byte	0x15
	.zero		1


	//   ....[91]....
        /*06d4*/ 	.word	0x00005230
        /*06d8*/ 	.word	0x000000ff
        /*06dc*/ 	.word	0x00000070
        /*06e0*/ 	.short	0x010b
        /*06e2*/ 	.byte	0x15
	.zero		1


	//   ....[92]....
        /*06e4*/ 	.word	0x00005240
        /*06e8*/ 	.word	0x000000ff
        /*06ec*/ 	.word	0x00000000
        /*06f0*/ 	.short	0x0101
        /*06f2*/ 	.byte	0x06
	.zero		1


	//   ....[93]....
        /*06f4*/ 	.word	0x00005250
        /*06f8*/ 	.word	0x000000ff
        /*06fc*/ 	.word	0x00000098
        /*0700*/ 	.short	0x010a
        /*0702*/ 	.byte	0x15
	.zero		1


	//   ....[94]....
        /*0704*/ 	.word	0x00005400
        /*0708*/ 	.word	0x000000ff
        /*070c*/ 	.word	0x00000078
        /*0710*/ 	.short	0x010b
        /*0712*/ 	.byte	0x15
	.zero		1


	//   ....[95]....
        /*0714*/ 	.word	0x00005410
        /*0718*/ 	.word	0x000000ff
        /*071c*/ 	.word	0x00000000
        /*0720*/ 	.short	0x0101
        /*0722*/ 	.byte	0x06
	.zero		1


	//   ....[96]....
        /*0724*/ 	.word	0x00005420
        /*0728*/ 	.word	0x000000ff
        /*072c*/ 	.word	0x000000a0
        /*0730*/ 	.short	0x010a
        /*0732*/ 	.byte	0x15
	.zero		1


	//   ....[97]....
        /*0734*/ 	.word	0x000055d0
        /*0738*/ 	.word	0x000000ff
        /*073c*/ 	.word	0x00000080
        /*0740*/ 	.short	0x010b
        /*0742*/ 	.byte	0x15
	.zero		1


	//   ....[98]....
        /*0744*/ 	.word	0x000055e0
        /*0748*/ 	.word	0x000000ff
        /*074c*/ 	.word	0x00000000
        /*0750*/ 	.short	0x0101
        /*0752*/ 	.byte	0x06
	.zero		1


	//   ....[99]....
        /*0754*/ 	.word	0x000055f0
        /*0758*/ 	.word	0x000000ff
        /*075c*/ 	.word	0x000000a8
        /*0760*/ 	.short	0x010a
        /*0762*/ 	.byte	0x15
	.zero		1


	//   ....[100]....
        /*0764*/ 	.word	0x00005830
        /*0768*/ 	.word	0x000000ff
        /*076c*/ 	.word	0x00000088
        /*0770*/ 	.short	0x010b
        /*0772*/ 	.byte	0x15
	.zero		1


	//   ....[101]....
        /*0774*/ 	.word	0x00005840
        /*0778*/ 	.word	0x000000ff
        /*077c*/ 	.word	0x00000000
        /*0780*/ 	.short	0x0101
        /*0782*/ 	.byte	0x25
	.zero		1


	//   ....[102]....
        /*0784*/ 	.word	0x00005880
        /*0788*/ 	.word	0x000000ff
        /*078c*/ 	.word	0x00000090
        /*0790*/ 	.short	0x010a
        /*0792*/ 	.byte	0x15
	.zero		1


	//   ....[103]....
        /*0794*/ 	.word	0x000058a0
        /*0798*/ 	.word	0x000000ff
        /*079c*/ 	.word	0x00000098
        /*07a0*/ 	.short	0x010a
        /*07a2*/ 	.byte	0x15
	.zero		1


	//   ....[104]....
        /*07a4*/ 	.word	0x000058c0
        /*07a8*/ 	.word	0x000000ff
        /*07ac*/ 	.word	0x000000a0
        /*07b0*/ 	.short	0x010a
        /*07b2*/ 	.byte	0x15
	.zero		1


	//   ....[105]....
        /*07b4*/ 	.word	0x00005900
        /*07b8*/ 	.word	0x00000000
        /*07bc*/ 	.word	0x000000a8
        /*07c0*/ 	.short	0x010a
        /*07c2*/ 	.byte	0xff
	.zero		1


	//   ....[106]....
        /*07c4*/ 	.word	0x00005c20
        /*07c8*/ 	.word	0x00000003
        /*07cc*/ 	.word	0x000000c0
        /*07d0*/ 	.short	0x010a
        /*07d2*/ 	.byte	0xff
	.zero		1


	//   ....[107]....
        /*07d4*/ 	.word	0x00005da0
        /*07d8*/ 	.word	0x00000000
        /*07dc*/ 	.word	0x00000000
        /*07e0*/ 	.short	0x0101
        /*07e2*/ 	.byte	0xff
	.zero		1


	//   ....[108]....
        /*07e4*/ 	.word	0x00006880
        /*07e8*/ 	.word	0x000000ff
        /*07ec*/ 	.word	0x00000070
        /*07f0*/ 	.short	0x010a
        /*07f2*/ 	.byte	0x2b
	.zero		1


	//   ....[109]....
        /*07f4*/ 	.word	0x000068b0
        /*07f8*/ 	.word	0x00000036
        /*07fc*/ 	.word	0x000000e0
        /*0800*/ 	.short	0x010a
        /*0802*/ 	.byte	0xff
	.zero		1


	//   ....[110]....
        /*0804*/ 	.word	0x000069c0
        /*0808*/ 	.word	0x000000ff
        /*080c*/ 	.word	0x00000070
        /*0810*/ 	.short	0x010a
        /*0812*/ 	.byte	0x2b
	.zero		1


	//   ....[111]....
        /*0814*/ 	.word	0x00006a90
        /*0818*/ 	.word	0x00000036
        /*081c*/ 	.word	0x000000e0
        /*0820*/ 	.short	0x010a
        /*0822*/ 	.byte	0xff
	.zero		1


	//   ....[112]....
        /*0824*/ 	.word	0x00007250
        /*0828*/ 	.word	0x00000000
        /*082c*/ 	.word	0x00000000
        /*0830*/ 	.short	0x0101
        /*0832*/ 	.byte	0xff
	.zero		1


	//   ....[113]....
        /*0834*/ 	.word	0x00007260
        /*0838*/ 	.word	0x00000002
        /*083c*/ 	.word	0x00000070
        /*0840*/ 	.short	0x010a
        /*0842*/ 	.byte	0xff
	.zero		1


	//   ....[114]....
        /*0844*/ 	.word	0x00007320
        /*0848*/ 	.word	0x00000002
        /*084c*/ 	.word	0x00000070
        /*0850*/ 	.short	0x010a
        /*0852*/ 	.byte	0xff
	.zero		1


	//   ....[115]....
        /*0854*/ 	.word	0x00007b20
        /*0858*/ 	.word	0x00000000
        /*085c*/ 	.word	0x00000000
        /*0860*/ 	.short	0x0101
        /*0862*/ 	.byte	0xff
	.zero		1


	//   ....[116]....
        /*0864*/ 	.word	0x00007b40
        /*0868*/ 	.word	0x00000002
        /*086c*/ 	.word	0x00000070
        /*0870*/ 	.short	0x010a
        /*0872*/ 	.byte	0xff
	.zero		1


	//   ....[117]....
        /*0874*/ 	.word	0x00007bf0
        /*0878*/ 	.word	0x00000002
        /*087c*/ 	.word	0x00000070
        /*0880*/ 	.short	0x010a
        /*0882*/ 	.byte	0xff
	.zero		1


	//   ....[118]....
        /*0884*/ 	.word	0x000083f0
        /*0888*/ 	.word	0x00000000
        /*088c*/ 	.word	0x00000000
        /*0890*/ 	.short	0x0101
        /*0892*/ 	.byte	0xff
	.zero		1


	//   ....[119]....
        /*0894*/ 	.word	0x00008410
        /*0898*/ 	.word	0x00000003
        /*089c*/ 	.word	0x00000070
        /*08a0*/ 	.short	0x010a
        /*08a2*/ 	.byte	0xff
	.zero		1


	//   ....[120]....
        /*08a4*/ 	.word	0x000084c0
        /*08a8*/ 	.word	0x00000003
        /*08ac*/ 	.word	0x00000070
        /*08b0*/ 	.short	0x010a
        /*08b2*/ 	.byte	0xff
	.zero		1


	//   ....[121]....
        /*08b4*/ 	.word	0x00008770
        /*08b8*/ 	.word	0x00000036
        /*08bc*/ 	.word	0x00000000
        /*08c0*/ 	.short	0x0101
        /*08c2*/ 	.byte	0xff
	.zero		1


	//   ....[122]....
        /*08c4*/ 	.word	0x00008d10
        /*08c8*/ 	.word	0x00000000
        /*08cc*/ 	.word	0x00000000
        /*08d0*/ 	.short	0x0101
        /*08d2*/ 	.byte	0xff
	.zero		1


	//   ....[123]....
        /*08d4*/ 	.word	0x00008fb0
        /*08d8*/ 	.word	0x000000ff
        /*08dc*/ 	.word	0x00000000
        /*08e0*/ 	.short	0x0101
        /*08e2*/ 	.byte	0x06
	.zero		1


	//   ....[124]....
        /*08e4*/ 	.word	0x00008fd0
        /*08e8*/ 	.word	0x00000000
        /*08ec*/ 	.word	0x00000130
        /*08f0*/ 	.short	0x010a
        /*08f2*/ 	.byte	0xff
	.zero		1


	//   ....[125]....
        /*08f4*/ 	.word	0x00009030
        /*08f8*/ 	.word	0x00000000
        /*08fc*/ 	.word	0x00000038
        /*0900*/ 	.short	0x010a
        /*0902*/ 	.byte	0xff
	.zero		1


	//   ....[126]....
        /*0904*/ 	.word	0x00009090
        /*0908*/ 	.word	0x00000000
        /*090c*/ 	.word	0x00000038
        /*0910*/ 	.short	0x010a
        /*0912*/ 	.byte	0xff
	.zero		1


	//   ....[127]....
        /*0914*/ 	.word	0x000090e0
        /*0918*/ 	.word	0x00000003
        /*091c*/ 	.word	0x000000c0
        /*0920*/ 	.short	0x010a
        /*0922*/ 	.byte	0xff
	.zero		1


	//   ....[128]....
        /*0924*/ 	.word	0x00009140
        /*0928*/ 	.word	0x00000000
        /*092c*/ 	.word	0x00000000
        /*0930*/ 	.short	0x010a
        /*0932*/ 	.byte	0xff
	.zero		1


	//   ....[129]....
        /*0934*/ 	.word	0x000091a0
        /*0938*/ 	.word	0x00000000
        /*093c*/ 	.word	0x00000000
        /*0940*/ 	.short	0x010a
        /*0942*/ 	.byte	0xff
	.zero		1


	//   ....[130]....
        /*0944*/ 	.word	0x00009200
        /*0948*/ 	.word	0x00000000
        /*094c*/ 	.word	0x00000000
        /*0950*/ 	.short	0x010a
        /*0952*/ 	.byte	0xff
	.zero		1


	//   ....[131]....
        /*0954*/ 	.word	0x00009260
        /*0958*/ 	.word	0x00000000
        /*095c*/ 	.word	0x00000000
        /*0960*/ 	.short	0x010a
        /*0962*/ 	.byte	0xff
	.zero		1


	//   ....[132]....
        /*0964*/ 	.word	0x000092c0
        /*0968*/ 	.word	0x00000000
        /*096c*/ 	.word	0x00000000
        /*0970*/ 	.short	0x010a
        /*0972*/ 	.byte	0xff
	.zero		1


	//   ....[133]....
        /*0974*/ 	.word	0x00009320
        /*0978*/ 	.word	0x00000000
        /*097c*/ 	.word	0x00000000
        /*0980*/ 	.short	0x010a
        /*0982*/ 	.byte	0xff
	.zero		1


	//   ....[134]....
        /*0984*/ 	.word	0x00009370
        /*0988*/ 	.word	0x00000002
        /*098c*/ 	.word	0x00000120
        /*0990*/ 	.short	0x010a
        /*0992*/ 	.byte	0xff
	.zero		1


	//   ....[135]....
        /*0994*/ 	.word	0x000093d0
        /*0998*/ 	.word	0x00000002
        /*099c*/ 	.word	0x000000d0
        /*09a0*/ 	.short	0x010a
        /*09a2*/ 	.byte	0xff
	.zero		1


	//   ....[136]....
        /*09a4*/ 	.word	0x00009420
        /*09a8*/ 	.word	0x00000002
        /*09ac*/ 	.word	0x000000c0
        /*09b0*/ 	.short	0x010a
        /*09b2*/ 	.byte	0xff
	.zero		1


	//   ....[137]....
        /*09b4*/ 	.word	0x00009480
        /*09b8*/ 	.word	0x00000000
        /*09bc*/ 	.word	0x000000d0
        /*09c0*/ 	.short	0x010a
        /*09c2*/ 	.byte	0xff
	.zero		1


	//   ....[138]....
        /*09c4*/ 	.word	0x000094e0
        /*09c8*/ 	.word	0x00000005
        /*09cc*/ 	.word	0x00000008
        /*09d0*/ 	.short	0x010a
        /*09d2*/ 	.byte	0xff
	.zero		1


	//   ....[139]....
        /*09d4*/ 	.word	0x000095c0
        /*09d8*/ 	.word	0x00000000
        /*09dc*/ 	.word	0x00000008
        /*09e0*/ 	.short	0x010a
        /*09e2*/ 	.byte	0xff
	.zero		1


	//   ....[140]....
        /*09e4*/ 	.word	0x00009610
        /*09e8*/ 	.word	0x00000000
        /*09ec*/ 	.word	0x000000c0
        /*09f0*/ 	.short	0x010a
        /*09f2*/ 	.byte	0xff
	.zero		1


	//   ....[141]....
        /*09f4*/ 	.word	0x00009670
        /*09f8*/ 	.word	0x00000000
        /*09fc*/ 	.word	0x00000100
        /*0a00*/ 	.short	0x010a
        /*0a02*/ 	.byte	0xff
	.zero		1


	//   ....[142]....
        /*0a04*/ 	.word	0x000096d0
        /*0a08*/ 	.word	0x00000000
        /*0a0c*/ 	.word	0x00000000
        /*0a10*/ 	.short	0x010a
        /*0a12*/ 	.byte	0xff
	.zero		1


	//   ....[143]....
        /*0a14*/ 	.word	0x00009730
        /*0a18*/ 	.word	0x00000000
        /*0a1c*/ 	.word	0x00000000
        /*0a20*/ 	.short	0x010a
        /*0a22*/ 	.byte	0xff
	.zero		1


	//   ....[144]....
        /*0a24*/ 	.word	0x00009790
        /*0a28*/ 	.word	0x00000000
        /*0a2c*/ 	.word	0x00000000
        /*0a30*/ 	.short	0x010a
        /*0a32*/ 	.byte	0xff
	.zero		1


	//   ....[145]....
        /*0a34*/ 	.word	0x000097f0
        /*0a38*/ 	.word	0x00000000
        /*0a3c*/ 	.word	0x00000000
        /*0a40*/ 	.short	0x010a
        /*0a42*/ 	.byte	0xff
	.zero		1


	//   ....[146]....
        /*0a44*/ 	.word	0x00009850
        /*0a48*/ 	.word	0x00000000
        /*0a4c*/ 	.word	0x00000140
        /*0a50*/ 	.short	0x010a
        /*0a52*/ 	.byte	0xff
	.zero		1


	//   ....[147]....
        /*0a54*/ 	.word	0x000098a0
        /*0a58*/ 	.word	0x0000000c
        /*0a5c*/ 	.word	0x000000c0
        /*0a60*/ 	.short	0x010a
        /*0a62*/ 	.byte	0xff
	.zero		1


	//   ....[148]....
        /*0a64*/ 	.word	0x00009900
        /*0a68*/ 	.word	0x00000000
        /*0a6c*/ 	.word	0x000000b8
        /*0a70*/ 	.short	0x010a
        /*0a72*/ 	.byte	0xff
	.zero		1


	//   ....[149]....
        /*0a74*/ 	.word	0x00009960
        /*0a78*/ 	.word	0x00000000
        /*0a7c*/ 	.word	0x00000090
        /*0a80*/ 	.short	0x010a
        /*0a82*/ 	.byte	0xff
	.zero		1


	//   ....[150]....
        /*0a84*/ 	.word	0x000099c0
        /*0a88*/ 	.word	0x00000000
        /*0a8c*/ 	.word	0x00000098
        /*0a90*/ 	.short	0x010a
        /*0a92*/ 	.byte	0xff
	.zero		1


	//   ....[151]....
        /*0a94*/ 	.word	0x00009a20
        /*0a98*/ 	.word	0x00000000
        /*0a9c*/ 	.word	0x000000a0
        /*0aa0*/ 	.short	0x010a
        /*0aa2*/ 	.byte	0xff
	.zero		1


	//   ....[152]....
        /*0aa4*/ 	.word	0x00009a80
        /*0aa8*/ 	.word	0x00000000
        /*0aac*/ 	.word	0x000000a8
        /*0ab0*/ 	.short	0x010a
        /*0ab2*/ 	.byte	0xff
	.zero		1


	//   ....[153]....
        /*0ab4*/ 	.word	0x00009ae0
        /*0ab8*/ 	.word	0x00000000
        /*0abc*/ 	.word	0x00000090
        /*0ac0*/ 	.short	0x010a
        /*0ac2*/ 	.byte	0xff
	.zero		1


	//   ....[154]....
        /*0ac4*/ 	.word	0x00009b40
        /*0ac8*/ 	.word	0x00000000
        /*0acc*/ 	.word	0x00000098
        /*0ad0*/ 	.short	0x010a
        /*0ad2*/ 	.byte	0xff
	.zero		1


	//   ....[155]....
        /*0ad4*/ 	.word	0x00009ba0
        /*0ad8*/ 	.word	0x00000000
        /*0adc*/ 	.word	0x000000a0
        /*0ae0*/ 	.short	0x010a
        /*0ae2*/ 	.byte	0xff
	.zero		1


	//   ....[156]....
        /*0ae4*/ 	.word	0x00009bf0
        /*0ae8*/ 	.word	0x00000003
        /*0aec*/ 	.word	0x000000c0
        /*0af0*/ 	.short	0x010a
        /*0af2*/ 	.byte	0xff
	.zero		1


	//   ....[157]....
        /*0af4*/ 	.word	0x00009c50
        /*0af8*/ 	.word	0x00000002
        /*0afc*/ 	.word	0x00000070
        /*0b00*/ 	.short	0x010a
        /*0b02*/ 	.byte	0xff
	.zero		1


	//   ....[158]....
        /*0b04*/ 	.word	0x00009ca0
        /*0b08*/ 	.word	0x00000036
        /*0b0c*/ 	.word	0x000000e0
        /*0b10*/ 	.short	0x010a
        /*0b12*/ 	.byte	0xff
	.zero		1


	//   ....[159]....
        /*0b14*/ 	.word	0x00009cf0
        /*0b18*/ 	.word	0x00000002
        /*0b1c*/ 	.word	0x00000070
        /*0b20*/ 	.short	0x010a
        /*0b22*/ 	.byte	0xff
	.zero		1


	//   ....[160]....
        /*0b24*/ 	.word	0x00009d40
        /*0b28*/ 	.word	0x00000002
        /*0b2c*/ 	.word	0x00000070
        /*0b30*/ 	.short	0x010a
        /*0b32*/ 	.byte	0xff
	.zero		1


	//   ....[161]....
        /*0b34*/ 	.word	0x00009d90
        /*0b38*/ 	.word	0x00000003
        /*0b3c*/ 	.word	0x00000070
        /*0b40*/ 	.short	0x010a
        /*0b42*/ 	.byte	0xff
	.zero		1


	//----- nvinfo : EIATTR_NUM_MBARRIERS
	.align		4
.L_47:
        /*0b44*/ 	.byte	0x03, 0x38
        /*0b46*/ 	.short	0x0029


	//----- nvinfo : EIATTR_EXIT_INSTR_OFFSETS
	.align		4
        /*0b48*/ 	.byte	0x04, 0x1c
        /*0b4a*/ 	.short	(.L_49 - .L_48)


	//   ....[0]....
.L_48:
        /*0b4c*/ 	.word	0x00002d70


	//   ....[1]....
        /*0b50*/ 	.word	0x00003260


	//   ....[2]....
        /*0b54*/ 	.word	0x000032c0


	//   ....[3]....
        /*0b58*/ 	.word	0x00004640


	//   ....[4]....
        /*0b5c*/ 	.word	0x00005930


	//   ....[5]....
        /*0b60*/ 	.word	0x00005970


	//   ....[6]....
        /*0b64*/ 	.word	0x00008eb0


	//   ....[7]....
        /*0b68*/ 	.word	0x00008f20


	//   ....[8]....
        /*0b6c*/ 	.word	0x00008f50


	//   ....[9]....
        /*0b70*/ 	.word	0x00008fc0


	//----- nvinfo : EIATTR_MAX_THREADS
	.align		4
.L_49:
        /*0b74*/ 	.byte	0x04, 0x05
        /*0b76*/ 	.short	(.L_51 - .L_50)
.L_50:
        /*0b78*/ 	.word	0x00000100
        /*0b7c*/ 	.word	0x00000001
        /*0b80*/ 	.word	0x00000001


	//----- nvinfo : EIATTR_CRS_STACK_SIZE
	.align		4
.L_51:
        /*0b84*/ 	.byte	0x04, 0x1e
        /*0b86*/ 	.short	(.L_53 - .L_52)
.L_52:
        /*0b88*/ 	.word	0x00000000


	//----- nvinfo : EIATTR_CBANK_PARAM_SIZE
	.align		4
.L_53:
        /*0b8c*/ 	.byte	0x03, 0x19
        /*0b8e*/ 	.short	0x0800


	//----- nvinfo : EIATTR_PARAM_CBANK
	.align		4
        /*0b90*/ 	.byte	0x04, 0x0a
        /*0b92*/ 	.short	(.L_55 - .L_54)
	.align		4
.L_54:
        /*0b94*/ 	.word	index@(.nv.constant0._ZN7cutlass13device_kernelINS_4gemm6kernel13GemmUniversalIN4cute5tupleIJiiiiEEENS1_10collective13CollectiveMmaINS1_35MainloopSm100TmaUmmaWarpSpecializedILi7ELi2ELi4ENS5_IJNS4_1CILi2EEENSA_ILi4EEENSA_ILi1EEEEEEEENS5_IJNSA_ILi128EEESG_NSA_ILi64EEEEEENS_6half_tENS5_IJlSD_lEEESJ_SK_NS4_8TiledMMAINS4_8MMA_AtomIJNS4_26SM100_MMA_F16BF16_2x1SM_SSISJ_SJ_fLi128ELi128ELNS4_4UMMA5MajorE0ELSP_0ELNSO_7ScaleInE0ELSQ_0EEEEEENS4_6LayoutINS5_IJSD_SD_SD_EEENS5_IJNSA_ILi0EEESV_SV_EEEEENS5_IJNS4_10UnderscoreESY_SY_EEEEENS4_28SM100_TMA_2SM_LOAD_MULTICASTENS4_14ComposedLayoutINS4_7SwizzleILi3ELi4ELi3EEENS4_18smem_ptr_flag_bitsILi16EEENST_INS5_IJNSA_ILi8EEESH_EEENS5_IJSH_SD_EEEEEEEvNS4_8identityENS4_18SM100_TMA_2SM_LOADES1B_vS1C_EENS_8epilogue10collective18CollectiveEpilogueINS1F_23Sm100TmaWarpSpecializedILi4ELi2ELi16ELb1ELb0EEEJNS5_IJSH_SG_SH_EEENS5_IJNST_ISH_SD_EENST_INS5_IJNSA_ILi16EEESB_EEENS5_IJSD_SH_EEEEEEEESJ_SK_SJ_SK_NS1F_6fusion15FusionCallbacksIS1J_NS1R_17LinearCombinationISJ_fSJ_fLNS_15FloatRoundStyleE2EEES1K_S1Q_JEEENS4_5SM1004TMEM4LOAD26SM100_TMEM_LOAD_32dp32b16xENS4_13SM90_TMA_LOADENS12_INS13_ILi1ELi4ELi3EEES16_NST_INS5_IJS17_S1M_EEENS5_IJS1M_SD_EEEEEEENS4_39AutoVectorizingCopyWithAssumedAlignmentILi128EEENS4_14SM90_TMA_STOREES26_S28_S28_EEEvvEEEEvNT_6ParamsE)
        /*0b98*/ 	.short	0x0380
        /*0b9a*/ 	.short	0x0800


	//----- nvinfo : EIATTR_SW_WAR
	.align		4
.L_55:
        /*0b9c*/ 	.byte	0x04, 0x36
        /*0b9e*/ 	.short	(.L_57 - .L_56)
.L_56:
        /*0ba0*/ 	.word	0x00000008
.L_57:


//--------------------- .nv.callgraph             --------------------------
	.section	.nv.callgraph,"",@"SHT_CUDA_CALLGRAPH"
	.align	4
	.sectionentsize	8
	.align		4
        /*0000*/ 	.word	0x00000000
	.align		4
        /*0004*/ 	.word	0xffffffff
	.align		4
        /*0008*/ 	.word	index@(_ZN7cutlass13device_kernelINS_4gemm6kernel13GemmUniversalIN4cute5tupleIJiiiiEEENS1_10collective13CollectiveMmaINS1_35MainloopSm100TmaUmmaWarpSpecializedILi7ELi2ELi4ENS5_IJNS4_1CILi2EEENSA_ILi4EEENSA_ILi1EEEEEEEENS5_IJNSA_ILi128EEESG_NSA_ILi64EEEEEENS_6half_tENS5_IJlSD_lEEESJ_SK_NS4_8TiledMMAINS4_8MMA_AtomIJNS4_26SM100_MMA_F16BF16_2x1SM_SSISJ_SJ_fLi128ELi128ELNS4_4UMMA5MajorE0ELSP_0ELNSO_7ScaleInE0ELSQ_0EEEEEENS4_6LayoutINS5_IJSD_SD_SD_EEENS5_IJNSA_ILi0EEESV_SV_EEEEENS5_IJNS4_10UnderscoreESY_SY_EEEEENS4_28SM100_TMA_2SM_LOAD_MULTICASTENS4_14ComposedLayoutINS4_7SwizzleILi3ELi4ELi3EEENS4_18smem_ptr_flag_bitsILi16EEENST_INS5_IJNSA_ILi8EEESH_EEENS5_IJSH_SD_EEEEEEEvNS4_8identityENS4_18SM100_TMA_2SM_LOADES1B_vS1C_EENS_8epilogue10collective18CollectiveEpilogueINS1F_23Sm100TmaWarpSpecializedILi4ELi2ELi16ELb1ELb0EEEJNS5_IJSH_SG_SH_EEENS5_IJNST_ISH_SD_EENST_INS5_IJNSA_ILi16EEESB_EEENS5_IJSD_SH_EEEEEEEESJ_SK_SJ_SK_NS1F_6fusion15FusionCallbacksIS1J_NS1R_17LinearCombinationISJ_fSJ_fLNS_15FloatRoundStyleE2EEES1K_S1Q_JEEENS4_5SM1004TMEM4LOAD26SM100_TMEM_LOAD_32dp32b16xENS4_13SM90_TMA_LOADENS12_INS13_ILi1ELi4ELi3EEES16_NST_INS5_IJS17_S1M_EEENS5_IJS1M_SD_EEEEEEENS4_39AutoVectorizingCopyWithAssumedAlignmentILi128EEENS4_14SM90_TMA_STOREES26_S28_S28_EEEvvEEEEvNT_6ParamsE)
	.align		4
        /*000c*/ 	.word	index@(__assertfail)
	.align		4
        /*0010*/ 	.word	0x00000000
	.align		4
        /*0014*/ 	.word	0xfffffffe
	.align		4
        /*0018*/ 	.word	0x00000000
	.align		4
        /*001c*/ 	.word	0xfffffffd
	.align		4
        /*0020*/ 	.word	0x00000000
	.align		4
        /*0024*/ 	.word	0xfffffffc


//--------------------- .nv.constant4             --------------------------
	.section	.nv.constant4,"a",@progbits
	.align	8
	.align		8
.nv.constant4:
        /*0000*/ 	.dword	__assertfail
	.align		8
        /*0008*/ 	.dword	__unnamed_1
	.align		8
        /*0010*/ 	.dword	__unnamed_2
	.align		8
        /*0018*/ 	.dword	_ZN40_INTERNAL_1bc0f5e2_4_k_cu_e0b82784_391344cuda3std3__45__cpo5beginE
	.align		8
        /*0020*/ 	.dword	_ZN40_INTERNAL_1bc0f5e2_4_k_cu_e0b82784_391344cuda3std3__45__cpo3endE
	.align		8
        /*0028*/ 	.dword	_ZN40_INTERNAL_1bc0f5e2_4_k_cu_e0b82784_391344cuda3std3__45__cpo6cbeginE
	.align		8
        /*0030*/ 	.dword	_ZN40_INTERNAL_1bc0f5e2_4_k_cu_e0b82784_391344cuda3std3__45__cpo4cendE
	.align		8
        /*0038*/ 	.dword	_ZN40_INTERNAL_1bc0f5e2_4_k_cu_e0b82784_391344cuda3std3__442_GLOBAL__N__1bc0f5e2_4_k_cu_e0b82784_391346ignoreE
	.align		8
        /*0040*/ 	.dword	_ZN40_INTERNAL_1bc0f5e2_4_k_cu_e0b82784_391344cuda3std3__419piecewise_constructE
	.align		8
        /*0048*/ 	.dword	_ZN40_INTERNAL_1bc0f5e2_4_k_cu_e0b82784_391344cuda3std3__48in_placeE
	.align		8
        /*0050*/ 	.dword	_ZN40_INTERNAL_1bc0f5e2_4_k_cu_e0b82784_391344cuda3std6ranges3__45__cpo4swapE
	.align		8
        /*0058*/ 	.dword	_ZN40_INTERNAL_1bc0f5e2_4_k_cu_e0b82784_391344cuda3std6ranges3__45__cpo9iter_moveE
	.align		8
        /*0060*/ 	.dword	_ZN40_INTERNAL_1bc0f5e2_4_k_cu_e0b82784_391344cute7productE
	.align		8
        /*0068*/ 	.dword	_ZN40_INTERNAL_1bc0f5e2_4_k_cu_e0b82784_391344cute1_E
	.align		8
        /*0070*/ 	.dword	$str$25
	.align		8
        /*0078*/ 	.dword	$str$26
	.align		8
        /*0080*/ 	.dword	$str$27
	.align		8
        /*0088*/ 	.dword	$str$28


//--------------------- .text._ZN7cutlass13device_kernelINS_4gemm6kernel13GemmUniversalIN4cute5tupleIJiiiiEEENS1_10collective13CollectiveMmaINS1_35MainloopSm100TmaUmmaWarpSpecializedILi7ELi2ELi4ENS5_IJNS4_1CILi2EEENSA_ILi4EEENSA_ILi1EEEEEEEENS5_IJNSA_ILi128EEESG_NSA_ILi64EEEEEENS_6half_tENS5_IJlSD_lEEESJ_SK_NS4_8TiledMMAINS4_8MMA_AtomIJNS4_26SM100_MMA_F16BF16_2x1SM_SSISJ_SJ_fLi128ELi128ELNS4_4UMMA5MajorE0ELSP_0ELNSO_7ScaleInE0ELSQ_0EEEEEENS4_6LayoutINS5_IJSD_SD_SD_EEENS5_IJNSA_ILi0EEESV_SV_EEEEENS5_IJNS4_10UnderscoreESY_SY_EEEEENS4_28SM100_TMA_2SM_LOAD_MULTICASTENS4_14ComposedLayoutINS4_7SwizzleILi3ELi4ELi3EEENS4_18smem_ptr_flag_bitsILi16EEENST_INS5_IJNSA_ILi8EEESH_EEENS5_IJSH_SD_EEEEEEEvNS4_8identityENS4_18SM100_TMA_2SM_LOADES1B_vS1C_EENS_8epilogue10collective18CollectiveEpilogueINS1F_23Sm100TmaWarpSpecializedILi4ELi2ELi16ELb1ELb0EEEJNS5_IJSH_SG_SH_EEENS5_IJNST_ISH_SD_EENST_INS5_IJNSA_ILi16EEESB_EEENS5_IJSD_SH_EEEEEEEESJ_SK_SJ_SK_NS1F_6fusion15FusionCallbacksIS1J_NS1R_17LinearCombinationISJ_fSJ_fLNS_15FloatRoundStyleE2EEES1K_S1Q_JEEENS4_5SM1004TMEM4LOAD26SM100_TMEM_LOAD_32dp32b16xENS4_13SM90_TMA_LOADENS12_INS13_ILi1ELi4ELi3EEES16_NST_INS5_IJS17_S1M_EEENS5_IJS1M_SD_EEEEEEENS4_39AutoVectorizingCopyWithAssumedAlignmentILi128EEENS4_14SM90_TMA_STOREES26_S28_S28_EEEvvEEEEvNT_6ParamsE --------------------------
	.section	.text._ZN7cutlass13device_kernelINS_4gemm6kernel13GemmUniversalIN4cute5tupleIJiiiiEEENS1_10collective13CollectiveMmaINS1_35MainloopSm100TmaUmmaWarpSpecializedILi7ELi2ELi4ENS5_IJNS4_1CILi2EEENSA_ILi4EEENSA_ILi1EEEEEEEENS5_IJNSA_ILi128EEESG_NSA_ILi64EEEEEENS_6half_tENS5_IJlSD_lEEESJ_SK_NS4_8TiledMMAINS4_8MMA_AtomIJNS4_26SM100_MMA_F16BF16_2x1SM_SSISJ_SJ_fLi128ELi128ELNS4_4UMMA5MajorE0ELSP_0ELNSO_7ScaleInE0ELSQ_0EEEEEENS4_6LayoutINS5_IJSD_SD_SD_EEENS5_IJNSA_ILi0EEESV_SV_EEEEENS5_IJNS4_10UnderscoreESY_SY_EEEEENS4_28SM100_TMA_2SM_LOAD_MULTICASTENS4_14ComposedLayoutINS4_7SwizzleILi3ELi4ELi3EEENS4_18smem_ptr_flag_bitsILi16EEENST_INS5_IJNSA_ILi8EEESH_EEENS5_IJSH_SD_EEEEEEEvNS4_8identityENS4_18SM100_TMA_2SM_LOADES1B_vS1C_EENS_8epilogue10collective18CollectiveEpilogueINS1F_23Sm100TmaWarpSpecializedILi4ELi2ELi16ELb1ELb0EEEJNS5_IJSH_SG_SH_EEENS5_IJNST_ISH_SD_EENST_INS5_IJNSA_ILi16EEESB_EEENS5_IJSD_SH_EEEEEEEESJ_SK_SJ_SK_NS1F_6fusion15FusionCallbacksIS1J_NS1R_17LinearCombinationISJ_fSJ_fLNS_15FloatRoundStyleE2EEES1K_S1Q_JEEENS4_5SM1004TMEM4LOAD26SM100_TMEM_LOAD_32dp32b16xENS4_13SM90_TMA_LOADENS12_INS13_ILi1ELi4ELi3EEES16_NST_INS5_IJS17_S1M_EEENS5_IJS1M_SD_EEEEEEENS4_39AutoVectorizingCopyWithAssumedAlignmentILi128EEENS4_14SM90_TMA_STOREES26_S28_S28_EEEvvEEEEvNT_6ParamsE,"ax",@progbits
	.align	128
.text._ZN7cutlass13device_kernelINS_4gemm6kernel13GemmUniversalIN4cute5tupleIJiiiiEEENS1_10collective13CollectiveMmaINS1_35MainloopSm100TmaUmmaWarpSpecializedILi7ELi2ELi4ENS5_IJNS4_1CILi2EEENSA_ILi4EEENSA_ILi1EEEEEEEENS5_IJNSA_ILi128EEESG_NSA_ILi64EEEEEENS_6half_tENS5_IJlSD_lEEESJ_SK_NS4_8TiledMMAINS4_8MMA_AtomIJNS4_26SM100_MMA_F16BF16_2x1SM_SSISJ_SJ_fLi128ELi128ELNS4_4UMMA5MajorE0ELSP_0ELNSO_7ScaleInE0ELSQ_0EEEEEENS4_6LayoutINS5_IJSD_SD_SD_EEENS5_IJNSA_ILi0EEESV_SV_EEEEENS5_IJNS4_10UnderscoreESY_SY_EEEEENS4_28SM100_TMA_2SM_LOAD_MULTICASTENS4_14ComposedLayoutINS4_7SwizzleILi3ELi4ELi3EEENS4_18smem_ptr_flag_bitsILi16EEENST_INS5_IJNSA_ILi8EEESH_EEENS5_IJSH_SD_EEEEEEEvNS4_8identityENS4_18SM100_TMA_2SM_LOADES1B_vS1C_EENS_8epilogue10collective18CollectiveEpilogueINS1F_23Sm100TmaWarpSpecializedILi4ELi2ELi16ELb1ELb0EEEJNS5_IJSH_SG_SH_EEENS5_IJNST_ISH_SD_EENST_INS5_IJNSA_ILi16EEESB_EEENS5_IJSD_SH_EEEEEEEESJ_SK_SJ_SK_NS1F_6fusion15FusionCallbacksIS1J_NS1R_17LinearCombinationISJ_fSJ_fLNS_15FloatRoundStyleE2EEES1K_S1Q_JEEENS4_5SM1004TMEM4LOAD26SM100_TMEM_LOAD_32dp32b16xENS4_13SM90_TMA_LOADENS12_INS13_ILi1ELi4ELi3EEES16_NST_INS5_IJS17_S1M_EEENS5_IJS1M_SD_EEEEEEENS4_39AutoVectorizingCopyWithAssumedAlignmentILi128EEENS4_14SM90_TMA_STOREES26_S28_S28_EEEvvEEEEvNT_6ParamsE:
        .type           _ZN7cutlass13device_kernelINS_4gemm6kernel13GemmUniversalIN4cute5tupleIJiiiiEEENS1_10collective13CollectiveMmaINS1_35MainloopSm100TmaUmmaWarpSpecializedILi7ELi2ELi4ENS5_IJNS4_1CILi2EEENSA_ILi4EEENSA_ILi1EEEEEEEENS5_IJNSA_ILi128EEESG_NSA_ILi64EEEEEENS_6half_tENS5_IJlSD_lEEESJ_SK_NS4_8TiledMMAINS4_8MMA_AtomIJNS4_26SM100_MMA_F16BF16_2x1SM_SSISJ_SJ_fLi128ELi128ELNS4_4UMMA5MajorE0ELSP_0ELNSO_7ScaleInE0ELSQ_0EEEEEENS4_6LayoutINS5_IJSD_SD_SD_EEENS5_IJNSA_ILi0EEESV_SV_EEEEENS5_IJNS4_10UnderscoreESY_SY_EEEEENS4_28SM100_TMA_2SM_LOAD_MULTICASTENS4_14ComposedLayoutINS4_7SwizzleILi3ELi4ELi3EEENS4_18smem_ptr_flag_bitsILi16EEENST_INS5_IJNSA_ILi8EEESH_EEENS5_IJSH_SD_EEEEEEEvNS4_8identityENS4_18SM100_TMA_2SM_LOADES1B_vS1C_EENS_8epilogue10collective18CollectiveEpilogueINS1F_23Sm100TmaWarpSpecializedILi4ELi2ELi16ELb1ELb0EEEJNS5_IJSH_SG_SH_EEENS5_IJNST_ISH_SD_EENST_INS5_IJNSA_ILi16EEESB_EEENS5_IJSD_SH_EEEEEEEESJ_SK_SJ_SK_NS1F_6fusion15FusionCallbacksIS1J_NS1R_17LinearCombinationISJ_fSJ_fLNS_15FloatRoundStyleE2EEES1K_S1Q_JEEENS4_5SM1004TMEM4LOAD26SM100_TMEM_LOAD_32dp32b16xENS4_13SM90_TMA_LOADENS12_INS13_ILi1ELi4ELi3EEES16_NST_INS5_IJS17_S1M_EEENS5_IJS1M_SD_EEEEEEENS4_39AutoVectorizingCopyWithAssumedAlignmentILi128EEENS4_14SM90_TMA_STOREES26_S28_S28_EEEvvEEEEvNT_6ParamsE,@function
        .size           _ZN7cutlass13device_kernelINS_4gemm6kernel13GemmUniversalIN4cute5tupleIJiiiiEEENS1_10collective13CollectiveMmaINS1_35MainloopSm100TmaUmmaWarpSpecializedILi7ELi2ELi4ENS5_IJNS4_1CILi2EEENSA_ILi4EEENSA_ILi1EEEEEEEENS5_IJNSA_ILi128EEESG_NSA_ILi64EEEEEENS_6half_tENS5_IJlSD_lEEESJ_SK_NS4_8TiledMMAINS4_8MMA_AtomIJNS4_26SM100_MMA_F16BF16_2x1SM_SSISJ_SJ_fLi128ELi128ELNS4_4UMMA5MajorE0ELSP_0ELNSO_7ScaleInE0ELSQ_0EEEEEENS4_6LayoutINS5_IJSD_SD_SD_EEENS5_IJNSA_ILi0EEESV_SV_EEEEENS5_IJNS4_10UnderscoreESY_SY_EEEEENS4_28SM100_TMA_2SM_LOAD_MULTICASTENS4_14ComposedLayoutINS4_7SwizzleILi3ELi4ELi3EEENS4_18smem_ptr_flag_bitsILi16EEENST_INS5_IJNSA_ILi8EEESH_EEENS5_IJSH_SD_EEEEEEEvNS4_8identityENS4_18SM100_TMA_2SM_LOADES1B_vS1C_EENS_8epilogue10collective18CollectiveEpilogueINS1F_23Sm100TmaWarpSpecializedILi4ELi2ELi16ELb1ELb0EEEJNS5_IJSH_SG_SH_EEENS5_IJNST_ISH_SD_EENST_INS5_IJNSA_ILi16EEESB_EEENS5_IJSD_SH_EEEEEEEESJ_SK_SJ_SK_NS1F_6fusion15FusionCallbacksIS1J_NS1R_17LinearCombinationISJ_fSJ_fLNS_15FloatRoundStyleE2EEES1K_S1Q_JEEENS4_5SM1004TMEM4LOAD26SM100_TMEM_LOAD_32dp32b16xENS4_13SM90_TMA_LOADENS12_INS13_ILi1ELi4ELi3EEES16_NST_INS5_IJS17_S1M_EEENS5_IJS1M_SD_EEEEEEENS4_39AutoVectorizingCopyWithAssumedAlignmentILi128EEENS4_14SM90_TMA_STOREES26_S28_S28_EEEvvEEEEvNT_6ParamsE,(.L_x_206 - _ZN7cutlass13device_kernelINS_4gemm6kernel13GemmUniversalIN4cute5tupleIJiiiiEEENS1_10collective13CollectiveMmaINS1_35MainloopSm100TmaUmmaWarpSpecializedILi7ELi2ELi4ENS5_IJNS4_1CILi2EEENSA_ILi4EEENSA_ILi1EEEEEEEENS5_IJNSA_ILi128EEESG_NSA_ILi64EEEEEENS_6half_tENS5_IJlSD_lEEESJ_SK_NS4_8TiledMMAINS4_8MMA_AtomIJNS4_26SM100_MMA_F16BF16_2x1SM_SSISJ_SJ_fLi128ELi128ELNS4_4UMMA5MajorE0ELSP_0ELNSO_7ScaleInE0ELSQ_0EEEEEENS4_6LayoutINS5_IJSD_SD_SD_EEENS5_IJNSA_ILi0EEESV_SV_EEEEENS5_IJNS4_10UnderscoreESY_SY_EEEEENS4_28SM100_TMA_2SM_LOAD_MULTICASTENS4_14ComposedLayoutINS4_7SwizzleILi3ELi4ELi3EEENS4_18smem_ptr_flag_bitsILi16EEENST_INS5_IJNSA_ILi8EEESH_EEENS5_IJSH_SD_EEEEEEEvNS4_8identityENS4_18SM100_TMA_2SM_LOADES1B_vS1C_EENS_8epilogue10collective18CollectiveEpilogueINS1F_23Sm100TmaWarpSpecializedILi4ELi2ELi16ELb1ELb0EEEJNS5_IJSH_SG_SH_EEENS5_IJNST_ISH_SD_EENST_INS5_IJNSA_ILi16EEESB_EEENS5_IJSD_SH_EEEEEEEESJ_SK_SJ_SK_NS1F_6fusion15FusionCallbacksIS1J_NS1R_17LinearCombinationISJ_fSJ_fLNS_15FloatRoundStyleE2EEES1K_S1Q_JEEENS4_5SM1004TMEM4LOAD26SM100_TMEM_LOAD_32dp32b16xENS4_13SM90_TMA_LOADENS12_INS13_ILi1ELi4ELi3EEES16_NST_INS5_IJS17_S1M_EEENS5_IJS1M_SD_EEEEEEENS4_39AutoVectorizingCopyWithAssumedAlignmentILi128EEENS4_14SM90_TMA_STOREES26_S28_S28_EEEvvEEEEvNT_6ParamsE)
        .other          _ZN7cutlass13device_kernelINS_4gemm6kernel13GemmUniversalIN4cute5tupleIJiiiiEEENS1_10collective13CollectiveMmaINS1_35MainloopSm100TmaUmmaWarpSpecializedILi7ELi2ELi4ENS5_IJNS4_1CILi2EEENSA_ILi4EEENSA_ILi1EEEEEEEENS5_IJNSA_ILi128EEESG_NSA_ILi64EEEEEENS_6half_tENS5_IJlSD_lEEESJ_SK_NS4_8TiledMMAINS4_8MMA_AtomIJNS4_26SM100_MMA_F16BF16_2x1SM_SSISJ_SJ_fLi128ELi128ELNS4_4UMMA5MajorE0ELSP_0ELNSO_7ScaleInE0ELSQ_0EEEEEENS4_6LayoutINS5_IJSD_SD_SD_EEENS5_IJNSA_ILi0EEESV_SV_EEEEENS5_IJNS4_10UnderscoreESY_SY_EEEEENS4_28SM100_TMA_2SM_LOAD_MULTICASTENS4_14ComposedLayoutINS4_7SwizzleILi3ELi4ELi3EEENS4_18smem_ptr_flag_bitsILi16EEENST_INS5_IJNSA_ILi8EEESH_EEENS5_IJSH_SD_EEEEEEEvNS4_8identityENS4_18SM100_TMA_2SM_LOADES1B_vS1C_EENS_8epilogue10collective18CollectiveEpilogueINS1F_23Sm100TmaWarpSpecializedILi4ELi2ELi16ELb1ELb0EEEJNS5_IJSH_SG_SH_EEENS5_IJNST_ISH_SD_EENST_INS5_IJNSA_ILi16EEESB_EEENS5_IJSD_SH_EEEEEEEESJ_SK_SJ_SK_NS1F_6fusion15FusionCallbacksIS1J_NS1R_17LinearCombinationISJ_fSJ_fLNS_15FloatRoundStyleE2EEES1K_S1Q_JEEENS4_5SM1004TMEM4LOAD26SM100_TMEM_LOAD_32dp32b16xENS4_13SM90_TMA_LOADENS12_INS13_ILi1ELi4ELi3EEES16_NST_INS5_IJS17_S1M_EEENS5_IJS1M_SD_EEEEEEENS4_39AutoVectorizingCopyWithAssumedAlignmentILi128EEENS4_14SM90_TMA_STOREES26_S28_S28_EEEvvEEEEvNT_6ParamsE,@"STO_CUDA_ENTRY STV_DEFAULT"
_ZN7cutlass13device_kernelINS_4gemm6kernel13GemmUniversalIN4cute5tupleIJiiiiEEENS1_10collective13CollectiveMmaINS1_35MainloopSm100TmaUmmaWarpSpecializedILi7ELi2ELi4ENS5_IJNS4_1CILi2EEENSA_ILi4EEENSA_ILi1EEEEEEEENS5_IJNSA_ILi128EEESG_NSA_ILi64EEEEEENS_6half_tENS5_IJlSD_lEEESJ_SK_NS4_8TiledMMAINS4_8MMA_AtomIJNS4_26SM100_MMA_F16BF16_2x1SM_SSISJ_SJ_fLi128ELi128ELNS4_4UMMA5MajorE0ELSP_0ELNSO_7ScaleInE0ELSQ_0EEEEEENS4_6LayoutINS5_IJSD_SD_SD_EEENS5_IJNSA_ILi0EEESV_SV_EEEEENS5_IJNS4_10UnderscoreESY_SY_EEEEENS4_28SM100_TMA_2SM_LOAD_MULTICASTENS4_14ComposedLayoutINS4_7SwizzleILi3ELi4ELi3EEENS4_18smem_ptr_flag_bitsILi16EEENST_INS5_IJNSA_ILi8EEESH_EEENS5_IJSH_SD_EEEEEEEvNS4_8identityENS4_18SM100_TMA_2SM_LOADES1B_vS1C_EENS_8epilogue10collective18CollectiveEpilogueINS1F_23Sm100TmaWarpSpecializedILi4ELi2ELi16ELb1ELb0EEEJNS5_IJSH_SG_SH_EEENS5_IJNST_ISH_SD_EENST_INS5_IJNSA_ILi16EEESB_EEENS5_IJSD_SH_EEEEEEEESJ_SK_SJ_SK_NS1F_6fusion15FusionCallbacksIS1J_NS1R_17LinearCombinationISJ_fSJ_fLNS_15FloatRoundStyleE2EEES1K_S1Q_JEEENS4_5SM1004TMEM4LOAD26SM100_TMEM_LOAD_32dp32b16xENS4_13SM90_TMA_LOADENS12_INS13_ILi1ELi4ELi3EEES16_NST_INS5_IJS17_S1M_EEENS5_IJS1M_SD_EEEEEEENS4_39AutoVectorizingCopyWithAssumedAlignmentILi128EEENS4_14SM90_TMA_STOREES26_S28_S28_EEEvvEEEEvNT_6ParamsE:
[----:B------:R-:W1:Y:S01]  /*0000*/  LDC R1, c[0x0][0x37c] ;  /* 0x0000df00ff017b82 */ /* 0x000e620000000800 */
[----:B------:R-:W2:Y:S01]  /*0010*/  S2R R61, SR_TID.X ;  /* 0x00000000003d7919 */ /* 0x000ea20000002100 */
[----:B------:R-:W3:Y:S06]  /*0020*/  LDCU.64 UR8, c[0x0][0x890] ;  /* 0x00011200ff0877ac */ /* 0x000eec0008000a00 */
[----:B------:R-:W4:Y:S01]  /*0030*/  S2UR UR47, SR_CgaCtaId ;  /* 0x00000000002f79c3 */ /* 0x000f220000008800 */
[----:B------:R-:W-:Y:S02]  /*0040*/  PRMT R50, RZ, 0x7610, R50 ;  /* 0x00007610ff327816 */ /* 0x000fe40000000032 */
[----:B------:R-:W-:-:S02]  /*0050*/  ELECT P0, URZ, PT ;  /* 0x0000000000ff782f */ /* 0x000fc40003800000 */
[----:B---3--:R-:W-:-:S04]  /*0060*/  ISETP.NE.U32.AND P1, PT, RZ, UR8, PT ;  /* 0x00000008ff007c0c */ /* 0x008fc8000bf25070 */
[----:B------:R-:W-:Y:S01]  /*0070*/  ISETP.NE.AND.EX P2, PT, RZ, UR9, PT, P1 ;  /* 0x00000009ff007c0c */ /* 0x000fe2000bf45310 */
[----:B----4-:R-:W-:Y:S02]  /*0080*/  ULOP3.LUT UR48, UR47, 0x1, URZ, 0xc0, !UPT ;  /* 0x000000012f307892 */ /* 0x010fe4000f8ec0ff */
[----:B------:R-:W-:Y:S01]  /*0090*/  ULOP3.LUT UR49, UR47, 0x1, URZ, 0x3c, !UPT ;  /* 0x000000012f317892 */ /* 0x000fe2000f8e3cff */
[----:B--2---:R-:W-:-:S05]  /*00a0*/  SHF.R.U32.HI R51, RZ, 0x5, R61 ;  /* 0x00000005ff337819 */ /* 0x004fca000001163d */
[----:B------:R-:W2:Y:S02]  /*00b0*/  SHFL.IDX PT, R0, R51, RZ, 0x1f ;  /* 0x00001fff33007589 */ /* 0x000ea400000e0000 */
[----:B--2---:R-:W-:Y:S02]  /*00c0*/  R2UR UR23, R0 ;  /* 0x00000000001772ca */ /* 0x004fe400000e0000 */
[----:B-1----:R-:W-:Y:S05]  /*00d0*/  @P2 BRA `(.L_x_0) ;  /* 0x0000000000302947 */ /* 0x002fea0003800000 */
[----:B------:R-:W1:Y:S02]  /*00e0*/  LDCU.64 UR4, c[0x0][0x888] ;  /* 0x00011100ff0477ac */ /* 0x000e640008000a00 */
[----:B-1----:R-:W-:-:S04]  /*00f0*/  UISETP.NE.U32.AND UP0, UPT, UR4, URZ, UPT ;  /* 0x000000ff0400728c */ /* 0x002fc8000bf05070 */
[----:B------:R-:W-:-:S09]  /*0100*/  UISETP.NE.AND.EX UP0, UPT, UR5, URZ, UPT, UP0 ;  /* 0x000000ff0500728c */ /* 0x000fd2000bf05300 */
[----:B------:R-:W-:Y:S05]  /*0110*/  BRA.U !UP0, `(.L_x_1) ;  /* 0x0000000108147547 */ /* 0x000fea000b800000 */
[----:B------:R-:W1:Y:S01]  /*0120*/  LDC.64 R2, c[0x0][0x888] ;  /* 0x00022200ff027b82 */ /* 0x000e620000000a00 */
[----:B------:R-:W1:Y:S02]  /*0130*/  LDCU.64 UR4, c[0x0][0x358] ;  /* 0x00006b00ff0477ac */ /* 0x000e640008000a00 */
[----:B-1----:R1:W5:Y:S01]  /*0140*/  LDG.E R27, desc[UR4][R2.64] ;  /* 0x00000004021b7981 */ /* 0x002362000c1e1900 */
[----:B------:R-:W-:Y:S01]  /*0150*/  HFMA2 R50, -RZ, RZ, 0, 5.9604644775390625e-08 ;  /* 0x00000001ff327431 */ /* 0x000fe200000001ff */
[----:B------:R-:W-:Y:S05]  /*0160*/  BRA `(.L_x_0) ;  /* 0x00000000000c7947 */ /* 0x000fea0003800000 */
.L_x_1:
[----:B------:R-:W1:Y:S01]  /*0170*/  LDCU UR4, c[0x0][0x880] ;  /* 0x00011000ff0477ac */ /* 0x000e620008000800 */
[----:B------:R-:W-:Y:S01]  /*0180*/  HFMA2 R50, -RZ, RZ, 0, 5.9604644775390625e-08 ;  /* 0x00000001ff327431 */ /* 0x000fe200000001ff */
[----:B-1----:R-:W-:-:S07]  /*0190*/  MOV R27, UR4 ;  /* 0x00000004001b7c02 */ /* 0x002fce0008000f00 */
.L_x_0:
[----:B------:R-:W2:Y:S02]  /*01a0*/  LDCU.64 UR4, c[0x0][0x8b0] ;  /* 0x00011600ff0477ac */ /* 0x000ea40008000a00 */
[----:B--2---:R-:W-:-:S04]  /*01b0*/  UISETP.NE.U32.AND UP0, UPT, UR4, URZ, UPT ;  /* 0x000000ff0400728c */ /* 0x004fc8000bf05070 */
[----:B------:R-:W-:-:S09]  /*01c0*/  UISETP.NE.AND.EX UP0, UPT, UR5, URZ, UPT, UP0 ;  /* 0x000000ff0500728c */ /* 0x000fd2000bf05300 */
[----:B------:R-:W-:Y:S05]  /*01d0*/  BRA.U UP0, `(.L_x_2) ;  /* 0x0000000100287547 */ /* 0x000fea000b800000 */
[----:B------:R-:W2:Y:S02]  /*01e0*/  LDCU.64 UR4, c[0x0][0x8a8] ;  /* 0x00011500ff0477ac */ /* 0x000ea40008000a00 */
[----:B--2---:R-:W-:-:S04]  /*01f0*/  UISETP.NE.U32.AND UP0, UPT, UR4, URZ, UPT ;  /* 0x000000ff0400728c */ /* 0x004fc8000bf05070 */
[----:B------:R-:W-:-:S09]  /*0200*/  UISETP.NE.AND.EX UP0, UPT, UR5, URZ, UPT, UP0 ;  /* 0x000000ff0500728c */ /* 0x000fd2000bf05300 */
[----:B------:R-:W-:Y:S05]  /*0210*/  BRA.U !UP0, `(.L_x_3) ;  /* 0x0000000108107547 */ /* 0x000fea000b800000 */
[----:B------:R-:W2:Y:S01]  /*0220*/  LDC.64 R24, c[0x0][0x8a8] ;  /* 0x00022a00ff187b82 */ /* 0x000ea20000000a00 */
[----:B------:R-:W2:Y:S02]  /*0230*/  LDCU.64 UR4, c[0x0][0x358] ;  /* 0x00006b00ff0477ac */ /* 0x000ea40008000a00 */
[----:B--2---:R2:W5:Y:S01]  /*0240*/  LDG.E R24, desc[UR4][R24.64] ;  /* 0x0000000418187981 */ /* 0x004562000c1e1900 */
[----:B------:R-:W-:Y:S05]  /*0250*/  BRA `(.L_x_2) ;  /* 0x0000000000087947 */ /* 0x000fea0003800000 */
.L_x_3:
[----:B------:R-:W2:Y:S02]  /*0260*/  LDCU UR4, c[0x0][0x8a0] ;  /* 0x00011400ff0477ac */ /* 0x000ea40008000800 */
[----:B--2---:R-:W-:Y:S02]  /*0270*/  MOV R24, UR4 ;  /* 0x0000000400187c02 */ /* 0x004fe40008000f00 */
.L_x_2:
[----:B------:R-:W-:Y:S01]  /*0280*/  IMAD.U32 R0, RZ, RZ, UR23 ;  /* 0x00000017ff007e24 */ /* 0x000fe2000f8e00ff */
[----:B------:R-:W-:Y:S04]  /*0290*/  BSSY.RECONVERGENT B0, `(.L_x_4) ;  /* 0x000000c000007945 */ /* 0x000fe80003800200 */
[C---:B------:R-:W-:Y:S02]  /*02a0*/  ISETP.NE.OR P3, PT, R0.reuse, 0x1, !P0 ;  /* 0x000000010000780c */ /* 0x040fe40004765670 */
[----:B------:R-:W-:-:S11]  /*02b0*/  ISETP.NE.OR P2, PT, R0, 0x3, !P0 ;  /* 0x000000030000780c */ /* 0x000fd60004745670 */
[----:B------:R-:W-:Y:S05]  /*02c0*/  @P3 BRA `(.L_x_5) ;  /* 0x0000000000203947 */ /* 0x000fea0003800000 */
[----:B------:R-:W3:Y:S02]  /*02d0*/  LDCU.64 UR4, c[0x0][0x348] ;  /* 0x00006900ff0477ac */ /* 0x000ee40008000a00 */
[----:B---3--:R-:W-:Y:S02]  /*02e0*/  UIADD3 UR6, UP1, UPT, UR4, 0x80, URZ ;  /* 0x0000008004067890 */ /* 0x008fe4000ff3e0ff */
[----:B------:R-:W-:Y:S02]  /*02f0*/  UIADD3 UR4, UP0, UPT, UR4, 0x180, URZ ;  /* 0x0000018004047890 */ /* 0x000fe4000ff1e0ff */
[----:B------:R-:W-:Y:S02]  /*0300*/  UIADD3.X UR7, UPT, UPT, URZ, UR5, URZ, UP1, !UPT ;  /* 0x00000005ff077290 */ /* 0x000fe40008ffe4ff */
[----:B------:R-:W-:-:S07]  /*0310*/  UIADD3.X UR5, UPT, UPT, URZ, UR5, URZ, UP0, !UPT ;  /* 0x00000005ff057290 */ /* 0x000fce00087fe4ff */
[----:B------:R3:W-:Y:S02]  /*0320*/  UTMACCTL.PF [UR6] ;  /* 0x00000000060079b9 */ /* 0x0007e40008040000 */
[----:B------:R3:W-:Y:S02]  /*0330*/  UTMACCTL.PF [UR4] ;  /* 0x00000000040079b9 */ /* 0x0007e40008040000 */
[----:B---3--:R-:W-:Y:S01]  /*0340*/  NOP ;  /* 0x0000000000007918 */ /* 0x008fe20000000000 */
.L_x_5:
[----:B------:R-:W-:Y:S05]  /*0350*/  BSYNC.RECONVERGENT B0 ;  /* 0x0000000000007941 */ /* 0x000fea0003800200 */
.L_x_4:
[----:B------:R-:W-:Y:S04]  /*0360*/  BSSY.RECONVERGENT B0, `(.L_x_6) ;  /* 0x000000a000007945 */ /* 0x000fe80003800200 */
        /* <DEDUP_REMOVED lines=9> */
.L_x_7:
[----:B------:R-:W-:Y:S05]  /*0400*/  BSYNC.RECONVERGENT B0 ;  /* 0x0000000000007941 */ /* 0x000fea0003800200 */
.L_x_6:
[----:B------:R-:W3:Y:S01]  /*0410*/  LDCU.64 UR4, c[0x0][0x888] ;  /* 0x00011100ff0477ac */ /* 0x000ee20008000a00 */
[----:B------:R-:W-:Y:S01]  /*0420*/  ISETP.NE.AND.EX P1, PT, RZ, UR9, PT, P1 ;  /* 0x00000009ff007c0c */ /* 0x000fe2000bf25310 */
[----:B------:R-:W-:Y:S01]  /*0430*/  UPLOP3.LUT UP4, UPT, UPT, UPT, UPT, 0x80, 0x8 ;  /* 0x000000000008789c */ /* 0x000fe20003f8f070 */
[----:B---3--:R-:W-:-:S04]  /*0440*/  ISETP.NE.U32.AND P2, PT, RZ, UR4, PT ;  /* 0x00000004ff007c0c */ /* 0x008fc8000bf45070 */
[----:B------:R-:W-:-:S13]  /*0450*/  ISETP.NE.AND.EX P2, PT, RZ, UR5, PT, P2 ;  /* 0x00000005ff007c0c */ /* 0x000fda000bf45320 */
[----:B------:R-:W-:Y:S05]  /*0460*/  @P2 BRA P1, `(.L_x_8) ;  /* 0x0000000000282947 */ /* 0x000fea0000800000 */
[----:B------:R-:W-:Y:S01]  /*0470*/  UISETP.NE.U32.AND UP0, UPT, UR8, URZ, UPT ;  /* 0x000000ff0800728c */ /* 0x000fe2000bf05070 */
[----:B-----5:R-:W-:Y:S01]  /*0480*/  FSETP.NEU.AND P1, PT, R27, RZ, PT ;  /* 0x000000ff1b00720b */ /* 0x020fe20003f2d000 */
[----:B------:R-:W-:Y:S02]  /*0490*/  UISETP.NE.U32.AND UP2, UPT, UR4, URZ, UPT ;  /* 0x000000ff0400728c */ /* 0x000fe4000bf45070 */
[----:B------:R-:W-:Y:S02]  /*04a0*/  UISETP.NE.AND.EX UP1, UPT, UR9, URZ, UPT, UP0 ;  /* 0x000000ff0900728c */ /* 0x000fe4000bf25300 */
[----:B------:R-:W-:-:S04]  /*04b0*/  UISETP.NE.AND.EX UP0, UPT, UR5, URZ, UPT, UP2 ;  /* 0x000000ff0500728c */ /* 0x000fc8000bf05320 */
[----:B------:R-:W-:-:S04]  /*04c0*/  USEL UR4, URZ, 0xffffffff, UP0 ;  /* 0xffffffffff047887 */ /* 0x000fc80008000000 */
[----:B------:R-:W-:Y:S01]  /*04d0*/  VOTEU.ANY UP0, P1 ;  /* 0x0000000000ff7886 */ /* 0x000fe20000800100 */
[----:B------:R-:W-:-:S04]  /*04e0*/  @!UP1 USEL UR4, URZ, 0xffffffff, UP0 ;  /* 0xffffffffff049887 */ /* 0x000fc80008000000 */
[----:B------:R-:W-:-:S04]  /*04f0*/  ULOP3.LUT UR4, UR4, 0x1, URZ, 0xc0, !UPT ;  /* 0x0000000104047892 */ /* 0x000fc8000f8ec0ff */
[----:B------:R-:W-:-:S11]  /*0500*/  UISETP.NE.U32.AND UP4, UPT, UR4, 0x1, UPT ;  /* 0x000000010400788c */ /* 0x000fd6000bf85070 */
.L_x_8:
[----:B------:R-:W3:Y:S01]  /*0510*/  SHFL.IDX PT, R0, R51, RZ, 0x1f ;  /* 0x00001fff33007589 */ /* 0x000ee200000e0000 */
[----:B------:R-:W-:-:S04]  /*0520*/  UISETP.NE.AND UP0, UPT, UR23, 0x2, UPT ;  /* 0x000000021700788c */ /* 0x000fc8000bf05270 */
[----:B------:R-:W-:Y:S02]  /*0530*/  UISETP.EQ.AND UP1, UPT, UR48, URZ, !UP0 ;  /* 0x000000ff3000728c */ /* 0x000fe4000c722270 */
[----:B------:R-:W-:-:S04]  /*0540*/  USEL UR46, URZ, 0x1, UP0 ;  /* 0x00000001ff2e7887 */ /* 0x000fc80008000000 */
[----:B------:R-:W-:Y:S02]  /*0550*/  PLOP3.LUT P3, PT, P0, PT, UP1, 0x80, 0x8 ;  /* 0x000000000008781c */ /* 0x000fe4000076f018 */
[----:B---3--:R-:W-:-:S13]  /*0560*/  ISETP.NE.AND P1, PT, R0, RZ, PT ;  /* 0x000000ff0000720c */ /* 0x008fda0003f25270 */
[----:B------:R-:W-:Y:S05]  /*0570*/  @P1 BRA `(.L_x_9) ;  /* 0x00000000006c1947 */ /* 0x000fea0003800000 */
[----:B------:R-:W-:Y:S01]  /*0580*/  UMOV UR4, 0x400 ;  /* 0x0000040000047882 */ /* 0x000fe20000000000 */
[----:B------:R-:W-:Y:S01]  /*0590*/  UMOV UR8, 0x1 ;  /* 0x0000000100087882 */ /* 0x000fe20000000000 */
[----:B------:R-:W-:Y:S01]  /*05a0*/  UMOV UR6, 0x4 ;  /* 0x0000000400067882 */ /* 0x000fe20000000000 */
[----:B------:R-:W-:Y:S02]  /*05b0*/  ULEA UR4, UR47, UR4, 0x18 ;  /* 0x000000042f047291 */ /* 0x000fe4000f8ec0ff */
[----:B------:R-:W-:-:S04]  /*05c0*/  UIADD3 UR8, UPT, UPT, -UR8, 0x100000, URZ ;  /* 0x0010000008087890 */ /* 0x000fc8000fffe1ff */
[----:B------:R-:W-:Y:S02]  /*05d0*/  USHF.L.U32 UR9, UR8, 0xb, URZ ;  /* 0x0000000b08097899 */ /* 0x000fe400080006ff */
[----:B------:R-:W-:Y:S02]  /*05e0*/  USHF.L.U32 UR8, UR8, 0x1, URZ ;  /* 0x0000000108087899 */ /* 0x000fe400080006ff */
[----:B------:R-:W-:-:S04]  /*05f0*/  UIADD3 UR6, UPT, UPT, -UR6, 0x100000, URZ ;  /* 0x0010000006067890 */ /* 0x000fc8000fffe1ff */
[----:B------:R-:W-:Y:S02]  /*0600*/  USHF.L.U32 UR7, UR6, 0xb, URZ ;  /* 0x0000000b06077899 */ /* 0x000fe400080006ff */
[----:B------:R-:W-:Y:S01]  /*0610*/  USHF.L.U32 UR6, UR6, 0x1, URZ ;  /* 0x0000000106067899 */ /* 0x000fe200080006ff */
[----:B------:R-:W-:Y:S01]  /*0620*/  ELECT P1, URZ, PT ;  /* 0x0000000000ff782f */ /* 0x000fe20003820000 */
[----:B------:R-:W3:Y:S02]  /*0630*/  FENCE.VIEW.ASYNC.S ;  /* 0x00000000000073c6 */ /* 0x000ee40000000000 */
[----:B---3--:R3:W4:Y:S08]  /*0640*/  SYNCS.EXCH.64 URZ, [UR4], UR8 ;  /* 0x0000000804ff75b2 */ /* 0x0087300008000100 */
[----:B------:R3:W1:Y:S01]  /*0650*/  SYNCS.EXCH.64 URZ, [UR4+0x38], UR6 ;  /* 0x0000380604ff75b2 */ /* 0x0006620008000100 */
        /* <DEDUP_REMOVED lines=12> */
[----:B------:R-:W-:Y:S01]  /*0720*/  NOP ;  /* 0x0000000000007918 */ /* 0x000fe20000000000 */
.L_x_9:
[----:B------:R-:W2:Y:S01]  /*0730*/  SHFL.IDX PT, R0, R51, RZ, 0x1f ;  /* 0x00001fff33007589 */ /* 0x000ea200000e0000 */
[----:B------:R-:W-:Y:S01]  /*0740*/  NOP ;  /* 0x0000000000007918 */ /* 0x000fe20000000000 */
[----:B--2---:R-:W-:-:S13]  /*0750*/  ISETP.NE.AND P1, PT, R0, 0x1, PT ;  /* 0x000000010000780c */ /* 0x004fda0003f25270 */
[----:B------:R-:W-:Y:S05]  /*0760*/  @P1 BRA `(.L_x_10) ;  /* 0x0000000000541947 */ /* 0x000fea0003800000 */
[----:B---3--:R-:W-:Y:S01]  /*0770*/  UMOV UR4, 0x400 ;  /* 0x0000040000047882 */ /* 0x008fe20000000000 */
        /* <DEDUP_REMOVED lines=10> */
[----:B------:R-:W2:Y:S02]  /*0820*/  FENCE.VIEW.ASYNC.S ;  /* 0x00000000000073c6 */ /* 0x000ea40000000000 */
[----:B--2---:R2:W3:Y:S08]  /*0830*/  SYNCS.EXCH.64 URZ, [UR4+0x70], UR8 ;  /* 0x0000700804ff75b2 */ /* 0x0044f00008000100 */
        /* <DEDUP_REMOVED lines=8> */
.L_x_10:
[----:B------:R-:W4:Y:S01]  /*08c0*/  SHFL.IDX PT, R0, R51, RZ, 0x1f ;  /* 0x00001fff33007589 */ /* 0x000f2200000e0000 */
[----:B------:R-:W-:Y:S01]  /*08d0*/  NOP ;  /* 0x0000000000007918 */ /* 0x000fe20000000000 */
[----:B----4-:R-:W-:-:S13]  /*08e0*/  ISETP.NE.AND P1, PT, R0, 0x3, PT ;  /* 0x000000030000780c */ /* 0x010fda0003f25270 */
[----:B------:R-:W-:Y:S05]  /*08f0*/  @P1 BRA `(.L_x_11) ;  /* 0x00000000002c1947 */ /* 0x000fea0003800000 */
[----:B--23--:R-:W-:Y:S01]  /*0900*/  UMOV UR6, 0x400 ;  /* 0x0000040000067882 */ /* 0x00cfe20000000000 */
[----:B------:R-:W-:Y:S01]  /*0910*/  UMOV UR4, 0x20 ;  /* 0x0000002000047882 */ /* 0x000fe20000000000 */
[----:B------:R-:W-:Y:S02]  /*0920*/  ULEA UR6, UR47, UR6, 0x18 ;  /* 0x000000062f067291 */ /* 0x000fe4000f8ec0ff */
[----:B------:R-:W-:-:S04]  /*0930*/  UIADD3 UR4, UPT, UPT, -UR4, 0x100000, URZ ;  /* 0x0010000004047890 */ /* 0x000fc8000fffe1ff */
[----:B------:R-:W-:Y:S02]  /*0940*/  USHF.L.U32 UR5, UR4, 0xb, URZ ;  /* 0x0000000b04057899 */ /* 0x000fe400080006ff */
[----:B------:R-:W-:Y:S01]  /*0950*/  USHF.L.U32 UR4, UR4, 0x1, URZ ;  /* 0x0000000104047899 */ /* 0x000fe200080006ff */
[----:B------:R-:W-:Y:S01]  /*0960*/  ELECT P1, URZ, PT ;  /* 0x0000000000ff782f */ /* 0x000fe20003820000 */
[----:B------:R-:W2:Y:S10]  /*0970*/  FENCE.VIEW.ASYNC.S ;  /* 0x00000000000073c6 */ /* 0x000eb40000000000 */
[----:B--2---:R4:W2:Y:S01]  /*0980*/  SYNCS.EXCH.64 URZ, [UR6+0xb0], UR4 ;  /* 0x0000b00406ff75b2 */ /* 0x0048a20008000100 */
[----:B------:R4:W3:Y:S02]  /*0990*/  SYNCS.EXCH.64 URZ, [UR6+0xb8], UR4 ;  /* 0x0000b80406ff75b2 */ /* 0x0008e40008000100 */
[----:B----4-:R-:W-:Y:S01]  /*09a0*/  NOP ;  /* 0x0000000000007918 */ /* 0x010fe20000000000 */
.L_x_11:
[----:B------:R-:W4:Y:S01]  /*09b0*/  SHFL.IDX PT, R0, R51, RZ, 0x1f ;  /* 0x00001fff33007589 */ /* 0x000f2200000e0000 */
[----:B------:R-:W-:Y:S01]  /*09c0*/  NOP ;  /* 0x0000000000007918 */ /* 0x000fe20000000000 */
[----:B----4-:R-:W-:-:S13]  /*09d0*/  ISETP.NE.AND P1, PT, R0, 0x4, PT ;  /* 0x000000040000780c */ /* 0x010fda0003f25270 */
[----:B------:R-:W-:Y:S05]  /*09e0*/  @P1 BRA `(.L_x_12) ;  /* 0x0000000000481947 */ /* 0x000fea0003800000 */
[----:B--23--:R-:W-:Y:S01]  /*09f0*/  UMOV UR4, 0x720 ;  /* 0x0000072000047882 */ /* 0x00cfe20000000000 */
[----:B------:R-:W-:Y:S01]  /*0a00*/  UMOV UR6, 0x400 ;  /* 0x0000040000067882 */ /* 0x000fe20000000000 */
[----:B------:R-:W-:Y:S01]  /*0a10*/  USEL UR4, UR4, 0x620, UP4 ;  /* 0x0000062004047887 */ /* 0x000fe2000a000000 */
        /* <DEDUP_REMOVED lines=10> */
[----:B--2---:R4:W2:Y:S08]  /*0ac0*/  SYNCS.EXCH.64 URZ, [UR6+0xc0], UR8 ;  /* 0x0000c00806ff75b2 */ /* 0x0048b00008000100 */
[----:B------:R4:W3:Y:S01]  /*0ad0*/  SYNCS.EXCH.64 URZ, [UR6+0xd0], UR4 ;  /* 0x0000d00406ff75b2 */ /* 0x0008e20008000100 */
[----:B------:R4:W1:Y:S01]  /*0ae0*/  SYNCS.EXCH.64 URZ, [UR6+0xc8], UR8 ;  /* 0x0000c80806ff75b2 */ /* 0x0008620008000100 */
[----:B------:R4:W1:Y:S02]  /*0af0*/  SYNCS.EXCH.64 URZ, [UR6+0xd8], UR4 ;  /* 0x0000d80406ff75b2 */ /* 0x0008640008000100 */
[----:B----4-:R-:W-:Y:S01]  /*0b00*/  NOP ;  /* 0x0000000000007918 */ /* 0x010fe20000000000 */
.L_x_12:
[----:B------:R-:W4:Y:S01]  /*0b10*/  SHFL.IDX PT, R0, R51, RZ, 0x1f ;  /* 0x00001fff33007589 */ /* 0x000f2200000e0000 */
[----:B------:R-:W-:Y:S01]  /*0b20*/  NOP ;  /* 0x0000000000007918 */ /* 0x000fe20000000000 */
[----:B----4-:R-:W-:-:S13]  /*0b30*/  ISETP.NE.AND P1, PT, R0, 0x5, PT ;  /* 0x000000050000780c */ /* 0x010fda0003f25270 */
[----:B------:R-:W-:Y:S05]  /*0b40*/  @P1 BRA `(.L_x_13) ;  /* 0x0000000000541947 */ /* 0x000fea0003800000 */
[----:B--23--:R-:W-:Y:S01]  /*0b50*/  UMOV UR4, 0x400 ;  /* 0x0000040000047882 */ /* 0x00cfe20000000000 */
        /* <DEDUP_REMOVED lines=14> */
[----:B------:R4:W1:Y:S01]  /*0c40*/  SYNCS.EXCH.64 URZ, [UR4+0x108], UR8 ;  /* 0x0001080804ff75b2 */ /* 0x0008620008000100 */
[----:B------:R4:W1:Y:S01]  /*0c50*/  SYNCS.EXCH.64 URZ, [UR4+0xf0], UR6 ;  /* 0x0000f00604ff75b2 */ /* 0x0008620008000100 */
[----:B------:R4:W1:Y:S01]  /*0c60*/  SYNCS.EXCH.64 URZ, [UR4+0x110], UR8 ;  /* 0x0001100804ff75b2 */ /* 0x0008620008000100 */
[----:B------:R4:W1:Y:S01]  /*0c70*/  SYNCS.EXCH.64 URZ, [UR4+0xf8], UR6 ;  /* 0x0000f80604ff75b2 */ /* 0x0008620008000100 */
[----:B------:R4:W1:Y:S02]  /*0c80*/  SYNCS.EXCH.64 URZ, [UR4+0x118], UR8 ;  /* 0x0001180804ff75b2 */ /* 0x0008640008000100 */
[----:B----4-:R-:W-:Y:S01]  /*0c90*/  NOP ;  /* 0x0000000000007918 */ /* 0x010fe20000000000 */
.L_x_13:
[----:B------:R-:W4:Y:S01]  /*0ca0*/  SHFL.IDX PT, R0, R51, RZ, 0x1f ;  /* 0x00001fff33007589 */ /* 0x000f2200000e0000 */
[----:B------:R-:W-:Y:S01]  /*0cb0*/  ISETP.NE.OR P0, PT, RZ, UR23, !P0 ;  /* 0x00000017ff007c0c */ /* 0x000fe2000c705670 */
        /* <DEDUP_REMOVED lines=12> */
[----:B------:R4:W3:Y:S01]  /*0d80*/  SYNCS.EXCH.64 URZ, [UR4+0x130], UR6 ;  /* 0x0001300604ff75b2 */ /* 0x0008e20008000100 */
[----:B------:R4:W1:Y:S01]  /*0d90*/  SYNCS.EXCH.64 URZ, [UR4+0x128], UR6 ;  /* 0x0001280604ff75b2 */ /* 0x0008620008000100 */
[----:B------:R4:W1:Y:S02]  /*0da0*/  SYNCS.EXCH.64 URZ, [UR4+0x138], UR6 ;  /* 0x0001380604ff75b2 */ /* 0x0008640008000100 */
[----:B----4-:R-:W-:Y:S01]  /*0db0*/  NOP ;  /* 0x0000000000007918 */ /* 0x010fe20000000000 */
.L_x_14:
[----:B------:R-:W-:Y:S01]  /*0dc0*/  VOTEU.ALL UP0, P0 ;  /* 0x0000000000ff7886 */ /* 0x000fe20000000000 */
[----:B--23--:R-:W-:Y:S01]  /*0dd0*/  UMOV UR4, 0x20 ;  /* 0x0000002000047882 */ /* 0x00cfe20000000000 */
[----:B------:R-:W2:Y:S01]  /*0de0*/  LDCU UR7, c[0x0][0x36c] ;  /* 0x00006d80ff0777ac */ /* 0x000ea20008000800 */
[----:B------:R-:W-:Y:S01]  /*0df0*/  NOP ;  /* 0x0000000000007918 */ /* 0x000fe20000000000 */
[----:B------:R-:W-:Y:S01]  /*0e00*/  LOP3.LUT R0, R61, 0x1f, RZ, 0xc0, !PT ;  /* 0x0000001f3d007812 */ /* 0x000fe200078ec0ff */
[----:B------:R-:W-:Y:S01]  /*0e10*/  @!UP0 UMOV UR6, 0x400 ;  /* 0x0000040000068882 */ /* 0x000fe20000000000 */
[----:B------:R-:W-:-:S04]  /*0e20*/  @!UP0 UIADD3 UR4, UPT, UPT, -UR4, 0x100000, URZ ;  /* 0x0010000004048890 */ /* 0x000fc8000fffe1ff */
[----:B------:R-:W-:Y:S02]  /*0e30*/  @!UP0 USHF.L.U32 UR5, UR4, 0xb, URZ ;  /* 0x0000000b04058899 */ /* 0x000fe400080006ff */
[----:B------:R-:W-:Y:S02]  /*0e40*/  @!UP0 USHF.L.U32 UR4, UR4, 0x1, URZ ;  /* 0x0000000104048899 */ /* 0x000fe400080006ff */
[----:B------:R-:W-:Y:S01]  /*0e50*/  @!UP0 ULEA UR6, UR47, UR6, 0x18 ;  /* 0x000000062f068291 */ /* 0x000fe2000f8ec0ff */
[----:B------:R-:W-:Y:S01]  /*0e60*/  VOTEU.ALL UP0, P0 ;  /* 0x0000000000ff7886 */ /* 0x000fe20000000000 */
[----:B------:R-:W-:Y:S02]  /*0e70*/  UISETP.NE.AND UP5, UPT, UR23, URZ, UPT ;  /* 0x000000ff1700728c */ /* 0x000fe4000bfa5270 */
[----:B--2---:R-:W-:Y:S01]  /*0e80*/  UISETP.EQ.U32.AND UP6, UPT, UR7, 0x1, UPT ;  /* 0x000000010700788c */ /* 0x004fe2000bfc2070 */
[----:B------:R-:W2:Y:S07]  /*0e90*/  FENCE.VIEW.ASYNC.S ;  /* 0x00000000000073c6 */ /* 0x000eae0000000000 */
[----:B--2---:R2:W3:Y:S01]  /*0ea0*/  @!UP0 SYNCS.EXCH.64 URZ, [UR6+0x140], UR4 ;  /* 0x0001400406ff85b2 */ /* 0x0044e20008000100 */
[----:B------:R-:W-:Y:S05]  /*0eb0*/  BRA.U !UP6, `(.L_x_15) ;  /* 0x000000010e087547 */ /* 0x000fea000b800000 */
[----:B-1-3--:R-:W-:Y:S01]  /*0ec0*/  UCGABAR_ARV ;  /* 0x00000000000079c7 */ /* 0x00afe20008000000 */
[----:B------:R-:W-:Y:S05]  /*0ed0*/  BRA `(.L_x_16) ;  /* 0x0000000000047947 */ /* 0x000fea0003800000 */
.L_x_15:
[----:B-1-3--:R-:W-:Y:S01]  /*0ee0*/  NOP ;  /* 0x0000000000007918 */ /* 0x00afe20000000000 */
.L_x_16:
[----:B------:R-:W1:Y:S01]  /*0ef0*/  S2UR UR24, SR_CTAID.X ;  /* 0x00000000001879c3 */ /* 0x000e620000002500 */
[----:B------:R-:W-:-:S05]  /*0f00*/  CS2R.32 R52, SR_CgaSize ;  /* 0x0000000000347805 */ /* 0x000fca0000008a00 */
[----:B------:R-:W-:-:S05]  /*0f10*/  IMAD R52, R52, -0xa0, RZ ;  /* 0xffffff6034347824 */ /* 0x000fca00078e02ff */
[----:B--2---:R-:W-:-:S14]  /*0f20*/  R2UR UR5, R52 ;  /* 0x00000000340572ca */ /* 0x004fdc00000e0000 */
[----:B------:R-:W2:Y:S01]  /*0f30*/  LDCU UR5, c[0x0][UR5+0x2b0] ;  /* 0x00005600050577ac */ /* 0x000ea20008000800 */
[----:B------:R-:W-:-:S05]  /*0f40*/  CS2R.32 R52, SR_CgaSize ;  /* 0x0000000000347805 */ /* 0x000fca0000008a00 */
[----:B------:R-:W-:-:S05]  /*0f50*/  IMAD R52, R52, -0xa0, RZ ;  /* 0xffffff6034347824 */ /* 0x000fca00078e02ff */
[----:B------:R-:W-:-:S14]  /*0f60*/  R2UR UR4, R52 ;  /* 0x00000000340472ca */ /* 0x000fdc00000e0000 */
[----:B------:R-:W3:Y:S01]  /*0f70*/  LDCU UR4, c[0x0][UR4+0x2b4] ;  /* 0x00005680040477ac */ /* 0x000ee20008000800 */
[----:B------:R-:W4:Y:S01]  /*0f80*/  S2UR UR20, SR_CTAID.Y ;  /* 0x00000000001479c3 */ /* 0x000f220000002600 */
[----:B------:R-:W-:-:S05]  /*0f90*/  CS2R.32 R52, SR_CgaSize ;  /* 0x0000000000347805 */ /* 0x000fca0000008a00 */
[----:B------:R-:W-:-:S05]  /*0fa0*/  IMAD R52, R52, -0xa0, RZ ;  /* 0xffffff6034347824 */ /* 0x000fca00078e02ff */
[----:B------:R-:W-:-:S14]  /*0fb0*/  R2UR UR7, R52 ;  /* 0x00000000340772ca */ /* 0x000fdc00000e0000 */
[----:B------:R-:W3:Y:S01]  /*0fc0*/  LDCU UR7, c[0x0][UR7+0x2a0] ;  /* 0x00005400070777ac */ /* 0x000ee20008000800 */
[----:B------:R-:W-:-:S05]  /*0fd0*/  CS2R.32 R52, SR_CgaSize ;  /* 0x0000000000347805 */ /* 0x000fca0000008a00 */
[----:B------:R-:W-:-:S05]  /*0fe0*/  IMAD R52, R52, -0xa0, RZ ;  /* 0xffffff6034347824 */ /* 0x000fca00078e02ff */
[----:B------:R-:W-:-:S14]  /*0ff0*/  R2UR UR63, R52 ;  /* 0x00000000343f72ca */ /* 0x000fdc00000e0000 */
[----:B------:R-:W3:Y:S01]  /*1000*/  LDCU UR63, c[0x0][UR63+0x2a4] ;  /* 0x000054803f3f77ac */ /* 0x000ee20008000800 */
[----:B------:R-:W-:Y:S01]  /*1010*/  UISETP.GT.U32.AND UP0, UPT, UR48, 0xffff, UPT ;  /* 0x0000ffff3000788c */ /* 0x000fe2000bf04070 */
[----:B------:R-:W3:Y:S01]  /*1020*/  LDCU UR25, c[0x0][0xb24] ;  /* 0x00016480ff1977ac */ /* 0x000ee20008000800 */
[----:B------:R-:W3:Y:S01]  /*1030*/  LDCU UR45, c[0x0][0xb24] ;  /* 0x00016480ff2d77ac */ /* 0x000ee20008000800 */
[----:B-1----:R-:W-:Y:S01]  /*1040*/  I2FP.F32.U32 R3, UR24 ;  /* 0x0000001800037c45 */ /* 0x002fe20008201000 */
[----:B------:R-:W1:Y:S04]  /*1050*/  LDCU UR29, c[0x0][0xb30] ;  /* 0x00016600ff1d77ac */ /* 0x000e680008000800 */
[----:B--2---:R-:W-:Y:S01]  /*1060*/  FMUL R3, R3, UR5 ;  /* 0x0000000503037c20 */ /* 0x004fe20008400000 */
[----:B------:R-:W-:Y:S01]  /*1070*/  USHF.L.U32 UR22, UR47, 0x9, URZ ;  /* 0x000000092f167899 */ /* 0x000fe200080006ff */
[----:B----4-:R-:W-:Y:S01]  /*1080*/  I2FP.F32.U32 R2, UR20 ;  /* 0x0000001400027c45 */ /* 0x010fe20008201000 */
[----:B------:R-:W-:Y:S01]  /*1090*/  UMOV UR11, 0x55 ;  /* 0x00000055000b7882 */ /* 0x000fe20000000000 */
[----:B------:R-:W-:-:S02]  /*10a0*/  USHF.L.U32 UR44, UR24, 0x6, URZ ;  /* 0x00000006182c7899 */ /* 0x000fc400080006ff */
[----:B------:R-:W2:Y:S01]  /*10b0*/  F2I.U32.TRUNC.NTZ R3, R3 ;  /* 0x0000000300037305 */ /* 0x000ea2000020f000 */
[----:B------:R-:W-:Y:S01]  /*10c0*/  USEL UR21, UR48, 0xffff, !UP0 ;  /* 0x0000ffff30157887 */ /* 0x000fe2000c000000 */
[----:B---3--:R-:W-:-:S06]  /*10d0*/  FMUL R2, R2, UR4 ;  /* 0x0000000402027c20 */ /* 0x008fcc0008400000 */
[----:B------:R-:W3:Y:S01]  /*10e0*/  F2I.U32.TRUNC.NTZ R2, R2 ;  /* 0x0000000200027305 */ /* 0x000ee2000020f000 */
[----:B--2---:R-:W-:Y:S02]  /*10f0*/  R2UR UR4, R3 ;  /* 0x00000000030472ca */ /* 0x004fe400000e0000 */
[----:B------:R-:W-:Y:S02]  /*1100*/  PRMT R3, RZ, 0x7610, R3 ;  /* 0x00007610ff037816 */ /* 0x000fe40000000003 */
[----:B---3--:R-:W-:Y:S02]  /*1110*/  R2UR UR6, R2 ;  /* 0x00000000020672ca */ /* 0x008fe400000e0000 */
[----:B------:R-:W-:-:S07]  /*1120*/  PRMT R2, RZ, 0x7610, R2 ;  /* 0x00007610ff027816 */ /* 0x000fce0000000002 */
[----:B------:R-:W-:-:S04]  /*1130*/  UIADD3 UR5, UPT, UPT, -UR4, URZ, URZ ;  /* 0x000000ff04057290 */ /* 0x000fc8000fffe1ff */
[----:B------:R-:W-:Y:S02]  /*1140*/  UIMAD UR5, UR7, UR5, UR24 ;  /* 0x00000005070572a4 */ /* 0x000fe4000f8e0218 */
[----:B------:R-:W-:-:S04]  /*1150*/  UIADD3 UR4, UPT, UPT, -UR6, URZ, URZ ;  /* 0x000000ff06047290 */ /* 0x000fc8000fffe1ff */
[----:B------:R-:W-:Y:S01]  /*1160*/  IMAD.U32 R52, RZ, RZ, UR5 ;  /* 0x00000005ff347e24 */ /* 0x000fe2000f8e00ff */
[----:B------:R-:W-:Y:S01]  /*1170*/  UIMAD UR63, UR63, UR4, UR20 ;  /* 0x000000043f3f72a4 */ /* 0x000fe2000f8e0214 */
[----:B-1----:R-:W-:Y:S11]  /*1180*/  BRA.U UP5, `(.L_x_17) ;  /* 0x0000000105607547 */ /* 0x002ff6000b800000 */
[----:B------:R-:W-:-:S13]  /*1190*/  R2UR UR4, R52 ;  /* 0x00000000340472ca */ /* 0x000fda00000e0000 */
[----:B------:R-:W-:Y:S02]  /*11a0*/  UISETP.GT.U32.AND UP0, UPT, UR4, 0x1, UPT ;  /* 0x000000010400788c */ /* 0x000fe4000bf04070 */
[----:B------:R-:W-:Y:S02]  /*11b0*/  ULOP3.LUT UR10, UR4, 0xfffffffe, URZ, 0xc0, !UPT ;  /* 0xfffffffe040a7892 */ /* 0x000fe4000f8ec0ff */
[----:B------:R-:W-:Y:S02]  /*11c0*/  UISETP.NE.AND UP3, UPT, UR63, URZ, UP0 ;  /* 0x000000ff3f00728c */ /* 0x000fe40008765270 */
[----:B------:R-:W-:Y:S02]  /*11d0*/  UISETP.NE.AND UP2, UPT, UR63, 0x1, UP0 ;  /* 0x000000013f00788c */ /* 0x000fe40008745270 */
[----:B------:R-:W-:Y:S02]  /*11e0*/  UISETP.NE.AND UP1, UPT, UR63, 0x2, UP0 ;  /* 0x000000023f00788c */ /* 0x000fe40008725270 */
[----:B------:R-:W-:-:S02]  /*11f0*/  UISETP.NE.AND UP0, UPT, UR63, 0x3, UP0 ;  /* 0x000000033f00788c */ /* 0x000fc40008705270 */
[----:B------:R-:W-:Y:S02]  /*1200*/  USEL UR6, URZ, 0x1, UP3 ;  /* 0x00000001ff067887 */ /* 0x000fe40009800000 */
[----:B------:R-:W-:Y:S02]  /*1210*/  USEL UR5, URZ, 0x4, UP2 ;  /* 0x00000004ff057887 */ /* 0x000fe40009000000 */
[----:B------:R-:W-:Y:S02]  /*1220*/  USEL UR4, URZ, 0x10, UP1 ;  /* 0x00000010ff047887 */ /* 0x000fe40008800000 */
[----:B------:R-:W-:Y:S02]  /*1230*/  USEL UR9, URZ, 0x40, UP0 ;  /* 0x00000040ff097887 */ /* 0x000fe40008000000 */
[----:B------:R-:W-:Y:S02]  /*1240*/  USEL UR8, URZ, 0x2, UP3 ;  /* 0x00000002ff087887 */ /* 0x000fe40009800000 */
[----:B------:R-:W-:-:S02]  /*1250*/  UIADD3 UR4, UPT, UPT, UR4, UR5, UR6 ;  /* 0x0000000504047290 */ /* 0x000fc4000fffe006 */
[----:B------:R-:W-:Y:S02]  /*1260*/  USEL UR6, URZ, 0x20, UP1 ;  /* 0x00000020ff067887 */ /* 0x000fe40008800000 */
[----:B------:R-:W-:Y:S02]  /*1270*/  USEL UR7, URZ, 0x8, UP2 ;  /* 0x00000008ff077887 */ /* 0x000fe40009000000 */
[----:B------:R-:W-:Y:S02]  /*1280*/  UIADD3 UR5, UPT, UPT, UR8, UR9, UR4 ;  /* 0x0000000908057290 */ /* 0x000fe4000fffe004 */
[----:B------:R-:W-:Y:S02]  /*1290*/  ULEA UR4, UR63, UR10, 0x1 ;  /* 0x0000000a3f047291 */ /* 0x000fe4000f8e08ff */
[----:B------:R-:W-:Y:S02]  /*12a0*/  USEL UR8, URZ, 0x80, UP0 ;  /* 0x00000080ff087887 */ /* 0x000fe40008000000 */
[----:B------:R-:W-:-:S03]  /*12b0*/  UIADD3 UR5, UPT, UPT, UR6, UR7, UR5 ;  /* 0x0000000706057290 */ /* 0x000fc6000fffe005 */
[----:B------:R-:W-:Y:S01]  /*12c0*/  UMOV UR6, 0x3 ;  /* 0x0000000300067882 */ /* 0x000fe20000000000 */
[----:B------:R-:W-:Y:S02]  /*12d0*/  UIADD3 UR5, UPT, UPT, UR5, UR8, URZ ;  /* 0x0000000805057290 */ /* 0x000fe4000fffe0ff */
[----:B------:R-:W-:-:S04]  /*12e0*/  USHF.L.U32 UR4, UR6, UR4, URZ ;  /* 0x0000000406047299 */ /* 0x000fc800080006ff */
[----:B------:R-:W-:Y:S02]  /*12f0*/  MOV R3, UR5 ;  /* 0x0000000500037c02 */ /* 0x000fe40008000f00 */
[----:B------:R-:W-:-:S07]  /*1300*/  IMAD.U32 R2, RZ, RZ, UR4 ;  /* 0x00000004ff027e24 */ /* 0x000fce000f8e00ff */
.L_x_17:
[----:B------:R-:W1:Y:S01]  /*1310*/  S2UR UR36, SR_CTAID.Z ;  /* 0x00000000002479c3 */ /* 0x000e620000002700 */
[----:B------:R-:W-:Y:S02]  /*1320*/  UISETP.GE.AND UP0, UPT, UR25, 0x1, UPT ;  /* 0x000000011900788c */ /* 0x000fe4000bf06270 */
[----:B------:R-:W-:Y:S02]  /*1330*/  ULOP3.LUT UR21, UR21, 0xffff, URZ, 0xc0, !UPT ;  /* 0x0000ffff15157892 */ /* 0x000fe4000f8ec0ff */
[----:B------:R-:W-:Y:S02]  /*1340*/  UISETP.NE.AND UP3, UPT, UR23, 0x2, UPT ;  /* 0x000000021700788c */ /* 0x000fe4000bf65270 */
[----:B------:R-:W-:Y:S02]  /*1350*/  ULOP3.LUT UR22, UR22, 0xc00, URZ, 0xc0, !UPT ;  /* 0x00000c0016167892 */ /* 0x000fe4000f8ec0ff */
[----:B------:R-:W-:Y:S02]  /*1360*/  ULOP3.LUT UR44, UR44, 0x40, URZ, 0xc0, !UPT ;  /* 0x000000402c2c7892 */ /* 0x000fe4000f8ec0ff */
[----:B------:R-:W-:Y:S01]  /*1370*/  USHF.L.U32 UR21, UR11, UR21, URZ ;  /* 0x000000150b157299 */ /* 0x000fe200080006ff */
[----:B------:R-:W-:Y:S11]  /*1380*/  BRA.U !UP0, `(.L_x_18) ;  /* 0x0000000108d47547 */ /* 0x000ff6000b800000 */
[----:B------:R-:W2:Y:S01]  /*1390*/  LDCU.128 UR12, c[0x0][0xb10] ;  /* 0x00016200ff0c77ac */ /* 0x000ea20008000c00 */
[----:B------:R-:W3:Y:S01]  /*13a0*/  LDCU UR6, c[0x0][0x370] ;  /* 0x00006e00ff0677ac */ /* 0x000ee20008000800 */
[----:B------:R-:W4:Y:S01]  /*13b0*/  LDCU UR5, c[0x0][0x374] ;  /* 0x00006e80ff0577ac */ /* 0x000f220008000800 */
[----:B------:R-:W1:Y:S01]  /*13c0*/  LDCU UR28, c[0x0][0xb0c] ;  /* 0x00016180ff1c77ac */ /* 0x000e620008000800 */
[----:B------:R-:W1:Y:S01]  /*13d0*/  LDCU UR7, c[0x0][0xb20] ;  /* 0x00016400ff0777ac */ /* 0x000e620008000800 */
[----:B------:R-:W1:Y:S01]  /*13e0*/  LDCU.64 UR8, c[0x0][0xb28] ;  /* 0x00016500ff0877ac */ /* 0x000e620008000a00 */
[----:B--2---:R-:W-:Y:S02]  /*13f0*/  UISETP.NE.AND UP0, UPT, UR14, 0x1, UPT ;  /* 0x000000010e00788c */ /* 0x004fe4000bf05270 */
[----:B----4-:R-:W-:Y:S02]  /*1400*/  UIMAD.WIDE.U32 UR10, UR5, UR15, URZ ;  /* 0x0000000f050a72a5 */ /* 0x010fe4000f8e00ff */
[----:B---3--:R-:W-:-:S02]  /*1410*/  UIMAD.WIDE.U32 UR18, UR6, UR12, URZ ;  /* 0x0000000c061272a5 */ /* 0x008fc4000f8e00ff */
[----:B-1----:R-:W-:Y:S02]  /*1420*/  UISETP.NE.AND UP1, UPT, UR28, 0x1, UPT ;  /* 0x000000011c00788c */ /* 0x002fe4000bf25270 */
[----:B------:R-:W-:Y:S01]  /*1430*/  UISETP.NE.AND UP2, UPT, UR25, 0x1, UPT ;  /* 0x000000011900788c */ /* 0x000fe2000bf45270 */
[----:B------:R-:W-:Y:S02]  /*1440*/  UMOV UR10, UR11 ;  /* 0x0000000b000a7c82 */ /* 0x000fe40008000000 */
[----:B------:R-:W-:Y:S01]  /*1450*/  UMOV UR18, UR19 ;  /* 0x0000001300127c82 */ /* 0x000fe20008000000 */
[----:B------:R-:W-:Y:S02]  /*1460*/  @UP0 USHF.R.U32.HI UR5, URZ, UR7, UR10 ;  /* 0x00000007ff050299 */ /* 0x000fe4000801160a */
[----:B------:R-:W-:Y:S02]  /*1470*/  UIMAD.WIDE.U32 UR26, UR20, UR15, URZ ;  /* 0x0000000f141a72a5 */ /* 0x000fe4000f8e00ff */
[----:B------:R-:W-:-:S02]  /*1480*/  UIMAD.WIDE.U32 UR10, UR5, UR8, URZ ;  /* 0x00000008050a72a5 */ /* 0x000fc4000f8e00ff */
[----:B------:R-:W-:Y:S02]  /*1490*/  @UP1 USHF.R.U32.HI UR6, URZ, UR13, UR18 ;  /* 0x0000000dff061299 */ /* 0x000fe40008011612 */
[----:B------:R-:W-:Y:S02]  /*14a0*/  UIMAD.WIDE.U32 UR16, UR24, UR12, URZ ;  /* 0x0000000c181072a5 */ /* 0x000fe4000f8e00ff */
[----:B------:R-:W-:Y:S01]  /*14b0*/  UIMAD.WIDE.U32 UR18, UR6, UR8, URZ ;  /* 0x00000008061272a5 */ /* 0x000fe2000f8e00ff */
[----:B------:R-:W-:Y:S01]  /*14c0*/  UMOV UR4, UR27 ;  /* 0x0000001b00047c82 */ /* 0x000fe20008000000 */
[----:B------:R-:W-:Y:S01]  /*14d0*/  UMOV UR10, UR11 ;  /* 0x0000000b000a7c82 */ /* 0x000fe20008000000 */
[----:B------:R-:W-:Y:S02]  /*14e0*/  USHF.R.U32.HI UR4, URZ, UR7, UR4 ;  /* 0x00000007ff047299 */ /* 0x000fe40008011604 */
[----:B------:R-:W-:Y:S02]  /*14f0*/  @UP2 USHF.R.U32.HI UR5, URZ, UR9, UR10 ;  /* 0x00000009ff052299 */ /* 0x000fe4000801160a */
[----:B------:R-:W-:Y:S01]  /*1500*/  UMOV UR7, UR19 ;  /* 0x0000001300077c82 */ /* 0x000fe20008000000 */
[----:B------:R-:W-:Y:S01]  /*1510*/  UMOV UR16, UR17 ;  /* 0x0000001100107c82 */ /* 0x000fe20008000000 */
[----:B------:R-:W-:-:S02]  /*1520*/  @UP2 USHF.R.U32.HI UR6, URZ, UR9, UR7 ;  /* 0x00000009ff062299 */ /* 0x000fc40008011607 */
[----:B------:R-:W-:Y:S02]  /*1530*/  USHF.R.U32.HI UR13, URZ, UR13, UR16 ;  /* 0x0000000dff0d7299 */ /* 0x000fe40008011610 */
[----:B------:R-:W-:Y:S02]  /*1540*/  USEL UR4, UR20, UR4, !UP0 ;  /* 0x0000000414047287 */ /* 0x000fe4000c000000 */
[----:B------:R-:W-:Y:S02]  /*1550*/  UIMAD UR7, UR5, UR25, URZ ;  /* 0x00000019050772a4 */ /* 0x000fe4000f8e02ff */
[----:B------:R-:W-:Y:S02]  /*1560*/  USEL UR5, UR24, UR13, !UP1 ;  /* 0x0000000d18057287 */ /* 0x000fe4000c800000 */
[----:B------:R-:W-:Y:S02]  /*1570*/  UIMAD UR12, UR6, UR25, URZ ;  /* 0x00000019060c72a4 */ /* 0x000fe4000f8e02ff */
[----:B------:R-:W-:-:S02]  /*1580*/  UISETP.GE.AND UP0, UPT, UR4, UR7, UPT ;  /* 0x000000070400728c */ /* 0x000fc4000bf06270 */
[----:B------:R-:W-:Y:S02]  /*1590*/  UIMAD.WIDE.U32 UR10, UR4, UR8, URZ ;  /* 0x00000008040a72a5 */ /* 0x000fe4000f8e00ff */
[----:B------:R-:W-:Y:S02]  /*15a0*/  UISETP.GE.OR UP0, UPT, UR5, UR12, UP0 ;  /* 0x0000000c0500728c */ /* 0x000fe40008706670 */
[----:B------:R-:W-:Y:S02]  /*15b0*/  UIMAD.WIDE.U32 UR12, UR5, UR8, URZ ;  /* 0x00000008050c72a5 */ /* 0x000fe4000f8e00ff */
[----:B------:R-:W-:Y:S01]  /*15c0*/  UIADD3 UR10, UPT, UPT, -UR4, URZ, URZ ;  /* 0x000000ff040a7290 */ /* 0x000fe2000fffe1ff */
[----:B------:R-:W-:Y:S01]  /*15d0*/  UMOV UR8, UR11 ;  /* 0x0000000b00087c82 */ /* 0x000fe20008000000 */
[----:B------:R-:W-:Y:S02]  /*15e0*/  UIADD3 UR11, UPT, UPT, -UR5, URZ, URZ ;  /* 0x000000ff050b7290 */ /* 0x000fe4000fffe1ff */
[----:B------:R-:W-:-:S03]  /*15f0*/  USHF.R.U32.HI UR8, URZ, UR9, UR8 ;  /* 0x00000009ff087299 */ /* 0x000fc60008011608 */
[----:B------:R-:W-:Y:S01]  /*1600*/  @!UP0 UMOV UR7, UR13 ;  /* 0x0000000d00078c82 */ /* 0x000fe20008000000 */
[----:B------:R-:W-:Y:S02]  /*1610*/  UIMAD UR20, UR14, UR10, UR20 ;  /* 0x0000000a0e1472a4 */ /* 0x000fe4000f8e0214 */
[----:B------:R-:W-:Y:S02]  /*1620*/  USEL UR8, UR4, UR8, !UP2 ;  /* 0x0000000804087287 */ /* 0x000fe4000d000000 */
[----:B------:R-:W-:Y:S02]  /*1630*/  @!UP0 USHF.R.U32.HI UR7, URZ, UR9, UR7 ;  /* 0x00000009ff078299 */ /* 0x000fe40008011607 */
[----:B------:R-:W-:Y:S02]  /*1640*/  UIADD3 UR9, UPT, UPT, -UR8, URZ, URZ ;  /* 0x000000ff08097290 */ /* 0x000fe4000fffe1ff */
[----:B------:R-:W-:Y:S02]  /*1650*/  @!UP0 USEL UR7, UR5, UR7, !UP2 ;  /* 0x0000000705078287 */ /* 0x000fe4000d000000 */
[----:B------:R-:W-:-:S02]  /*1660*/  UIMAD UR9, UR25, UR9, UR4 ;  /* 0x00000009190972a4 */ /* 0x000fc4000f8e0204 */
[----:B------:R-:W-:Y:S02]  /*1670*/  @!UP0 UIADD3 UR8, UPT, UPT, UR8, -UR7, URZ ;  /* 0x8000000708088290 */ /* 0x000fe4000fffe0ff */
[----:B------:R-:W-:Y:S02]  /*1680*/  @!UP0 UIMAD UR6, UR9, UR6, UR7 ;  /* 0x00000006090682a4 */ /* 0x000fe4000f8e0207 */
[----:B------:R-:W-:Y:S02]  /*1690*/  @!UP0 UIMAD UR4, UR8, UR25, UR5 ;  /* 0x00000019080482a4 */ /* 0x000fe4000f8e0205 */
[----:B------:R-:W-:Y:S02]  /*16a0*/  UIMAD UR24, UR28, UR11, UR24 ;  /* 0x0000000b1c1872a4 */ /* 0x000fe4000f8e0218 */
[----:B------:R-:W-:Y:S01]  /*16b0*/  UIMAD UR20, UR4, UR14, UR20 ;  /* 0x0000000e041472a4 */ /* 0x000fe2000f8e0214 */
[----:B------:R-:W-:Y:S02]  /*16c0*/  @!UP0 UMOV UR5, UR6 ;  /* 0x0000000600058c82 */ /* 0x000fe40008000000 */
[----:B------:R-:W-:-:S12]  /*16d0*/  UIMAD UR24, UR5, UR28, UR24 ;  /* 0x0000001c051872a4 */ /* 0x000fd8000f8e0218 */
.L_x_18:
[----:B------:R-:W-:-:S09]  /*16e0*/  UISETP.NE.AND UP0, UPT, UR29, 0x1, UPT ;  /* 0x000000011d00788c */ /* 0x000fd2000bf05270 */
[----:B------:R-:W-:Y:S05]  /*16f0*/  BRA.U UP0, `(.L_x_19) ;  /* 0x0000000100447547 */ /* 0x000fea000b800000 */
[----:B------:R-:W2:Y:S01]  /*1700*/  LDCU.128 UR8, c[0x0][0xb10] ;  /* 0x00016200ff0877ac */ /* 0x000ea20008000c00 */
[----:B------:R-:W3:Y:S01]  /*1710*/  LDCU UR12, c[0x0][0xb0c] ;  /* 0x00016180ff0c77ac */ /* 0x000ee20008000800 */
[----:B------:R-:W4:Y:S01]  /*1720*/  LDCU UR13, c[0x0][0xb20] ;  /* 0x00016400ff0d77ac */ /* 0x000f220008000800 */
[----:B--2---:R-:W-:Y:S02]  /*1730*/  UIMAD.WIDE.U32 UR6, UR24, UR8, URZ ;  /* 0x00000008180672a5 */ /* 0x004fe4000f8e00ff */
[----:B------:R-:W-:Y:S02]  /*1740*/  UIMAD.WIDE.U32 UR4, UR20, UR11, URZ ;  /* 0x0000000b140472a5 */ /* 0x000fe4000f8e00ff */
[----:B---3--:R-:W-:Y:S02]  /*1750*/  UISETP.NE.AND UP1, UPT, UR12, 0x1, UPT ;  /* 0x000000010c00788c */ /* 0x008fe4000bf25270 */
[----:B------:R-:W-:Y:S01]  /*1760*/  UISETP.NE.AND UP0, UPT, UR10, 0x1, UPT ;  /* 0x000000010a00788c */ /* 0x000fe2000bf05270 */
[----:B------:R-:W-:-:S02]  /*1770*/  UMOV UR6, UR7 ;  /* 0x0000000700067c82 */ /* 0x000fc40008000000 */
[----:B------:R-:W-:Y:S01]  /*1780*/  UMOV UR4, UR5 ;  /* 0x0000000500047c82 */ /* 0x000fe20008000000 */
[----:B------:R-:W-:Y:S02]  /*1790*/  USHF.R.U32.HI UR6, URZ, UR9, UR6 ;  /* 0x00000009ff067299 */ /* 0x000fe40008011606 */
[----:B----4-:R-:W-:Y:S02]  /*17a0*/  USHF.R.U32.HI UR4, URZ, UR13, UR4 ;  /* 0x0000000dff047299 */ /* 0x010fe40008011604 */
[----:B------:R-:W-:Y:S02]  /*17b0*/  USEL UR5, UR24, UR6, !UP1 ;  /* 0x0000000618057287 */ /* 0x000fe4000c800000 */
[----:B------:R-:W-:-:S04]  /*17c0*/  USEL UR4, UR20, UR4, !UP0 ;  /* 0x0000000414047287 */ /* 0x000fc8000c000000 */
[----:B------:R-:W-:Y:S02]  /*17d0*/  UIADD3 UR6, UPT, UPT, UR5, -UR4, URZ ;  /* 0x8000000405067290 */ /* 0x000fe4000fffe0ff */
[----:B------:R-:W-:Y:S02]  /*17e0*/  UIADD3 UR4, UPT, UPT, -UR5, UR4, URZ ;  /* 0x0000000405047290 */ /* 0x000fe4000fffe1ff */
[----:B------:R-:W-:Y:S02]  /*17f0*/  UIMAD UR20, UR6, UR10, UR20 ;  /* 0x0000000a061472a4 */ /* 0x000fe4000f8e0214 */
[----:B------:R-:W-:-:S12]  /*1800*/  UIMAD UR24, UR4, UR12, UR24 ;  /* 0x0000000c041872a4 */ /* 0x000fd8000f8e0218 */
.L_x_19:
[----:B------:R-:W-:Y:S05]  /*1810*/  BRA.U !UP6, `(.L_x_20) ;  /* 0x000000010e0c7547 */ /* 0x000fea000b800000 */
[----:B------:R-:W-:Y:S01]  /*1820*/  UCGABAR_WAIT ;  /* 0x0000000000007dc7 */ /* 0x000fe20008000000 */
[----:B------:R-:W-:Y:S01]  /*1830*/  CCTL.IVALL ;  /* 0x00000000ff00798f */ /* 0x000fe20002000000 */
[----:B------:R-:W-:Y:S05]  /*1840*/  BRA `(.L_x_21) ;  /* 0x0000000000047947 */ /* 0x000fea0003800000 */
.L_x_20:
[----:B------:R-:W-:Y:S06]  /*1850*/  BAR.SYNC.DEFER_BLOCKING 0x0 ;  /* 0x0000000000007b1d */ /* 0x000fec0000010000 */
.L_x_21:
[----:B------:R-:W-:Y:S05]  /*1860*/  BRA.U UP3, `(.L_x_22) ;  /* 0x0000001503487547 */ /* 0x000fea000b800000 */
[----:B------:R-:W2:Y:S01]  /*1870*/  LDCU UR6, c[0x0][0x38c] ;  /* 0x00007180ff0677ac */ /* 0x000ea20008000800 */
[----:B------:R-:W-:Y:S01]  /*1880*/  PLOP3.LUT P1, PT, PT, PT, UP4, 0x80, 0x8 ;  /* 0x000000000008781c */ /* 0x000fe20003f2f048 */
[----:B------:R-:W-:Y:S01]  /*1890*/  IMAD.MOV.U32 R12, RZ, RZ, 0x1 ;  /* 0x00000001ff0c7424 */ /* 0x000fe200078e00ff */
[----:B------:R-:W-:Y:S02]  /*18a0*/  ISETP.NE.AND P2, PT, R0, RZ, P3 ;  /* 0x000000ff0000720c */ /* 0x000fe40001f45270 */
[----:B------:R-:W-:Y:S02]  /*18b0*/  CS2R R10, SRZ ;  /* 0x00000000000a7805 */ /* 0x000fe4000001ff00 */
[----:B------:R-:W-:Y:S01]  /*18c0*/  PLOP3.LUT P1, PT, P1, PT, PT, 0x8, 0x80 ;  /* 0x000000000080781c */ /* 0x000fe20000f2e170 */
[----:B------:R-:W-:Y:S01]  /*18d0*/  IMAD.MOV.U32 R9, RZ, RZ, RZ ;  /* 0x000000ffff097224 */ /* 0x000fe200078e00ff */
[----:B------:R-:W3:Y:S01]  /*18e0*/  LDCU UR38, c[0x0][0x370] ;  /* 0x00006e00ff2677ac */ /* 0x000ee20008000800 */
[----:B------:R-:W-:Y:S01]  /*18f0*/  IMAD.MOV.U32 R8, RZ, RZ, 0x1 ;  /* 0x00000001ff087424 */ /* 0x000fe200078e00ff */
[----:B------:R-:W4:Y:S01]  /*1900*/  LDCU.64 UR26, c[0x0][0x348] ;  /* 0x00006900ff1a77ac */ /* 0x000f220008000a00 */
[----:B------:R-:W-:Y:S01]  /*1910*/  ULEA.HI UR42, UR22, UR44, URZ, 0x1a ;  /* 0x0000002c162a7291 */ /* 0x000fe2000f8fd0ff */
[----:B------:R-:W1:Y:S01]  /*1920*/  LDCU UR37, c[0x0][0x374] ;  /* 0x00006e80ff2577ac */ /* 0x000e620008000800 */
[----:B--2---:R-:W-:-:S02]  /*1930*/  UIADD3 UR5, UPT, UPT, UR6, 0x3f, URZ ;  /* 0x0000003f06057890 */ /* 0x004fc4000fffe0ff */
[----:B------:R-:W-:Y:S02]  /*1940*/  UIADD3 UR48, UPT, UPT, UR6, 0x7e, URZ ;  /* 0x0000007e06307890 */ /* 0x000fe4000fffe0ff */
[----:B------:R-:W-:Y:S01]  /*1950*/  USHF.R.S32.HI UR4, URZ, 0x1f, UR5 ;  /* 0x0000001fff047899 */ /* 0x000fe20008011405 */
[----:B------:R-:W-:-:S03]  /*1960*/  UMOV UR7, URZ ;  /* 0x000000ff00077c82 */ /* 0x000fc60008000000 */
[----:B------:R-:W-:Y:S02]  /*1970*/  ULEA.HI UR4, UR4, UR5, URZ, 0x6 ;  /* 0x0000000504047291 */ /* 0x000fe4000f8f30ff */
[----:B------:R-:W-:Y:S02]  /*1980*/  UIADD3 UR5, UPT, UPT, UR6, -0x1, URZ ;  /* 0xffffffff06057890 */ /* 0x000fe4000fffe0ff */
[----:B------:R-:W-:Y:S02]  /*1990*/  USHF.R.S32.HI UR40, URZ, 0x6, UR4 ;  /* 0x00000006ff287899 */ /* 0x000fe40008011404 */
[----:B------:R-:W-:Y:S02]  /*19a0*/  UISETP.GE.U32.AND UP1, UPT, UR5, -0x7f, UPT ;  /* 0xffffff810500788c */ /* 0x000fe4000bf26070 */
[----:B------:R-:W-:-:S04]  /*19b0*/  UISETP.LT.U32.AND UP0, UPT, UR40, 0x7, UPT ;  /* 0x000000072800788c */ /* 0x000fc8000bf01070 */
[----:B------:R-:W-:Y:S02]  /*19c0*/  USEL UR39, UR40, 0x7, UP0 ;  /* 0x0000000728277887 */ /* 0x000fe40008000000 */
[----:B------:R-:W-:Y:S02]  /*19d0*/  UISETP.NE.AND UP0, UPT, UR23, URZ, UPT ;  /* 0x000000ff1700728c */ /* 0x000fe4000bf05270 */
[----:B------:R-:W-:Y:S02]  /*19e0*/  UIADD3 UR4, UPT, UPT, UR39, -0x1, URZ ;  /* 0xffffffff27047890 */ /* 0x000fe4000fffe0ff */
[----:B------:R-:W-:Y:S02]  /*19f0*/  @UP1 UIADD3 UR4, UPT, UPT, UR39, URZ, URZ ;  /* 0x000000ff27041290 */ /* 0x000fe4000fffe0ff */
[----:B------:R-:W-:Y:S02]  /*1a00*/  USEL UR23, UR46, 0x2, UP0 ;  /* 0x000000022e177887 */ /* 0x000fe40008000000 */
[----:B------:R-:W-:-:S02]  /*1a10*/  UIADD3 UR43, UPT, UPT, UR40, -UR39, URZ ;  /* 0x80000027282b7290 */ /* 0x000fc4000fffe0ff */
[----:B------:R-:W-:Y:S02]  /*1a20*/  UIADD3 UR25, UPT, UPT, UR4, 0x1, URZ ;  /* 0x0000000104197890 */ /* 0x000fe4000fffe0ff */
[----:B-1-34-:R-:W-:-:S12]  /*1a30*/  UIADD3 UR41, UPT, UPT, -UR4, URZ, URZ ;  /* 0x000000ff04297290 */ /* 0x01afd8000fffe1ff */
.L_x_42:
[----:B------:R-:W-:Y:S01]  /*1a40*/  UISETP.NE.AND UP0, UPT, UR47, URZ, UPT ;  /* 0x000000ff2f00728c */ /* 0x000fe2000bf05270 */
[----:B------:R-:W1:Y:S08]  /*1a50*/  S2UR UR47, SR_CgaCtaId ;  /* 0x00000000002f79c3 */ /* 0x000e700000008800 */
[----:B------:R-:W-:Y:S05]  /*1a60*/  BRA.U UP0, `(.L_x_23) ;  /* 0x0000000100347547 */ /* 0x000fea000b800000 */
[----:B------:R-:W2:Y:S01]  /*1a70*/  S2R R0, SR_CgaCtaId ;  /* 0x0000000000007919 */ /* 0x000ea20000008800 */
[----:B------:R-:W-:-:S04]  /*1a80*/  MOV R2, 0x400 ;  /* 0x0000040000027802 */ /* 0x000fc80000000f00 */
[----:B--2---:R-:W-:Y:S02]  /*1a90*/  LEA R0, R0, R2, 0x18 ;  /* 0x0000000200007211 */ /* 0x004fe400078ec0ff */
[----:B------:R-:W-:-:S03]  /*1aa0*/  SHF.L.U32 R2, R8, 0x1f, RZ ;  /* 0x0000001f08027819 */ /* 0x000fc600000006ff */
[----:B------:R-:W-:-:S04]  /*1ab0*/  IMAD R0, R9, 0x8, R0 ;  /* 0x0000000809007824 */ /* 0x000fc800078e0200 */
[----:B------:R-:W2:Y:S02]  /*1ac0*/  SYNCS.PHASECHK.TRANS64.TRYWAIT P0, [R0+URZ+0x130], R2 ;  /* 0x00013002000075a7 */ /* 0x000ea400080011ff */
[----:B--2---:R-:W-:Y:S05]  /*1ad0*/  @!P0 BRA `(.L_x_24) ;  /* 0x00000074003c8947 */ /* 0x004fea0003800000 */
.L_x_152:
[----:B------:R-:W-:Y:S01]  /*1ae0*/  VIADD R9, R9, 0x1 ;  /* 0x0000000109097836 */ /* 0x000fe20000000000 */
[----:B------:R2:W-:Y:S04]  /*1af0*/  SYNCS.ARRIVE.TRANS64.A1T0 RZ, [R0+URZ+0x120], RZ ;  /* 0x000120ff00ff79a7 */ /* 0x0005e800081000ff */
[----:B------:R-:W-:-:S04]  /*1b00*/  ISETP.NE.AND P0, PT, R9, 0x2, PT ;  /* 0x000000020900780c */ /* 0x000fc80003f05270 */
[----:B------:R-:W-:Y:S02]  /*1b10*/  SEL R9, R9, RZ, P0 ;  /* 0x000000ff09097207 */ /* 0x000fe40000000000 */
[----:B--2---:R-:W-:-:S04]  /*1b20*/  SEL R0, RZ, 0x1, P0 ;  /* 0x00000001ff007807 */ /* 0x004fc80000000000 */
[----:B------:R-:W-:-:S07]  /*1b30*/  LOP3.LUT R8, R8, R0, RZ, 0x3c, !PT ;  /* 0x0000000008087212 */ /* 0x000fce00078e3cff */
.L_x_23:
[----:B------:R-:W-:Y:S01]  /*1b40*/  UMOV UR6, 0x400 ;  /* 0x0000040000067882 */ /* 0x000fe20000000000 */
[----:B------:R-:W-:Y:S01]  /*1b50*/  SHF.L.U32 R0, R12, 0x1f, RZ ;  /* 0x0000001f0c007819 */ /* 0x000fe200000006ff */
[----:B-1----:R-:W-:Y:S02]  /*1b60*/  ULEA UR6, UR47, UR6, 0x18 ;  /* 0x000000062f067291 */ /* 0x002fe4000f8ec0ff */
[----:B------:R-:W-:Y:S02]  /*1b70*/  UISETP.GE.U32.AND UP0, UPT, UR48, 0x7f, UPT ;  /* 0x0000007f3000788c */ /* 0x000fe4000bf06070 */
[----:B------:R-:W-:Y:S02]  /*1b80*/  ULEA UR4, UR7, UR6, 0x3 ;  /* 0x0000000607047291 */ /* 0x000fe4000f8e18ff */
[----:B------:R-:W-:Y:S01]  /*1b90*/  ULEA UR11, UR20, UR44, 0x7 ;  /* 0x0000002c140b7291 */ /* 0x000fe2000f8e38ff */
[----:B------:R-:W-:-:S06]  /*1ba0*/  UMOV UR13, URZ ;  /* 0x000000ff000d7c82 */ /* 0x000fcc0008000000 */
[----:B------:R1:W2:Y:S01]  /*1bb0*/  SYNCS.PHASECHK.TRANS64.TRYWAIT P0, [UR4+0x38], R0 ;  /* 0x00003800ff0075a7 */ /* 0x0002a20008001104 */
[----:B------:R-:W-:-:S04]  /*1bc0*/  ULEA.HI UR4, UR24, UR24, URZ, 0x1 ;  /* 0x0000001818047291 */ /* 0x000fc8000f8f08ff */
[----:B------:R-:W-:-:S04]  /*1bd0*/  USHF.L.U32 UR4, UR4, 0x6, URZ ;  /* 0x0000000604047899 */ /* 0x000fc800080006ff */
[----:B------:R-:W-:-:S04]  /*1be0*/  ULOP3.LUT UR35, UR4, 0xffffff80, URZ, 0xc0, !UPT ;  /* 0xffffff8004237892 */ /* 0x000fc8000f8ec0ff */
[----:B------:R-:W-:Y:S01]  /*1bf0*/  UIADD3 UR35, UPT, UPT, UR42, UR35, URZ ;  /* 0x000000232a237290 */ /* 0x000fe2000fffe0ff */
[----:B------:R-:W-:Y:S11]  /*1c00*/  BRA.U !UP0, `(.L_x_25) ;  /* 0x0000000108c47547 */ /* 0x000ff6000b800000 */
[----:B------:R-:W-:Y:S01]  /*1c10*/  UMOV UR16, UR41 ;  /* 0x0000002900107c82 */ /* 0x000fe20008000000 */
[----:B------:R-:W-:Y:S01]  /*1c20*/  UMOV UR4, UR7 ;  /* 0x0000000700047c82 */ /* 0x000fe20008000000 */
[----:B------:R-:W-:-:S05]  /*1c30*/  UMOV UR34, URZ ;  /* 0x000000ff00227c82 */ /* 0x000fca0008000000 */
.L_x_31:
[----:B------:R-:W-:Y:S01]  /*1c40*/  ULEA UR33, UR4, UR6, 0x3 ;  /* 0x0000000604217291 */ /* 0x000fe2000f8e18ff */
[----:B------:R-:W-:Y:S01]  /*1c50*/  @P3 MOV R2, 0x8000 ;  /* 0x0000800000023802 */ /* 0x000fe20000000f00 */
[----:B--234-:R-:W-:Y:S10]  /*1c60*/  @P0 BRA `(.L_x_26) ;  /* 0x00000000000c0947 */ /* 0x01cff40003800000 */
[----:B------:R-:W-:-:S04]  /*1c70*/  SHF.L.U32 R3, R12, 0x1f, RZ ;  /* 0x0000001f0c037819 */ /* 0x000fc800000006ff */
[----:B------:R-:W2:Y:S02]  /*1c80*/  SYNCS.PHASECHK.TRANS64.TRYWAIT P0, [UR33+0x38], R3 ;  /* 0x00003803ff0075a7 */ /* 0x000ea40008001121 */
[----:B--2---:R-:W-:Y:S05]  /*1c90*/  @!P0 BRA `(.L_x_27) ;  /* 0x0000007000e08947 */ /* 0x004fea0003800000 */
.L_x_26:
[----:B------:R2:W-:Y:S01]  /*1ca0*/  @P3 SYNCS.ARRIVE.TRANS64 RZ, [UR33], R2 ;  /* 0x00000002ffff39a7 */ /* 0x0005e20008000021 */
[----:B------:R-:W-:Y:S02]  /*1cb0*/  ULOP3.LUT UR5, UR23, 0x2, URZ, 0xfc, !UPT ;  /* 0x0000000217057892 */ /* 0x000fe4000f8efcff */
[----:B------:R-:W-:Y:S02]  /*1cc0*/  UIADD3 UR16, UPT, UPT, UR16, 0x1, URZ ;  /* 0x0000000110107890 */ /* 0x000fe4000fffe0ff */
[----:B------:R-:W-:Y:S02]  /*1cd0*/  UISETP.NE.AND UP0, UPT, UR5, 0x2, UPT ;  /* 0x000000020500788c */ /* 0x000fe4000bf05270 */
[----:B------:R-:W-:-:S07]  /*1ce0*/  UISETP.NE.AND UP2, UPT, UR16, 0x1, UPT ;  /* 0x000000011000788c */ /* 0x000fce000bf45270 */
[----:B------:R-:W-:Y:S05]  /*1cf0*/  BRA.U UP0, `(.L_x_28) ;  /* 0x0000000100047547 */ /* 0x000fea000b800000 */
[----:B------:R-:W-:Y:S05]  /*1d00*/  BPT.TRAP 0x1 ;  /* 0x000000040000795c */ /* 0x000fea0000300000 */
.L_x_28:
[----:B------:R-:W-:Y:S04]  /*1d10*/  BSSY.RECONVERGENT B0, `(.L_x_29) ;  /* 0x0000003000007945 */ /* 0x000fe80003800200 */
[----:B------:R-:W-:Y:S05]  /*1d20*/  @!P2 BRA `(.L_x_30) ;  /* 0x000000000004a947 */ /* 0x000fea0003800000 */
[----:B------:R-:W-:Y:S05]  /*1d30*/  BPT.TRAP 0x1 ;  /* 0x000000040000795c */ /* 0x000fea0000300000 */
.L_x_30:
[----:B------:R-:W-:Y:S05]  /*1d40*/  BSYNC.RECONVERGENT B0 ;  /* 0x0000000000007941 */ /* 0x000fea0003800200 */
.L_x_29:
[----:B------:R-:W-:Y:S02]  /*1d50*/  UIADD3 UR5, UPT, UPT, UR4, 0x1, URZ ;  /* 0x0000000104057890 */ /* 0x000fe4000fffe0ff */
[----:B------:R-:W-:Y:S02]  /*1d60*/  UIADD3 UR14, UP1, UPT, UR26, 0x80, URZ ;  /* 0x000000801a0e7890 */ /* 0x000fe4000ff3e0ff */
[----:B------:R-:W-:Y:S02]  /*1d70*/  UISETP.NE.AND UP0, UPT, UR5, 0x7, UPT ;  /* 0x000000070500788c */ /* 0x000fe4000bf05270 */
[----:B------:R-:W-:Y:S02]  /*1d80*/  ULOP3.LUT UR33, UR33, 0xfefffff8, URZ, 0xc0, !UPT ;  /* 0xfefffff821217892 */ /* 0x000fe4000f8ec0ff */
[----:B------:R-:W-:Y:S02]  /*1d90*/  USEL UR8, URZ, 0x1, UP0 ;  /* 0x00000001ff087887 */ /* 0x000fe40008000000 */
[----:B------:R-:W-:-:S02]  /*1da0*/  USEL UR7, UR5, URZ, UP0 ;  /* 0x000000ff05077287 */ /* 0x000fc40008000000 */
[----:B------:R-:W-:Y:S02]  /*1db0*/  UIADD3.X UR15, UPT, UPT, URZ, UR27, URZ, UP1, !UPT ;  /* 0x0000001bff0f7290 */ /* 0x000fe40008ffe4ff */
[----:B------:R-:W-:Y:S01]  /*1dc0*/  ULEA UR5, UR7, UR6, 0x3 ;  /* 0x0000000607057291 */ /* 0x000fe2000f8e18ff */
[----:B------:R-:W-:Y:S01]  /*1dd0*/  LOP3.LUT R12, R12, UR8, RZ, 0x3c, !PT ;  /* 0x000000080c0c7c12 */ /* 0x000fe2000f8e3cff */
[----:B------:R-:W-:Y:S02]  /*1de0*/  USHF.L.U32 UR8, UR4, 0xd, URZ ;  /* 0x0000000d04087899 */ /* 0x000fe400080006ff */
[----:B------:R-:W-:Y:S01]  /*1df0*/  UIADD3 UR4, UP0, UPT, UR26, 0x180, URZ ;  /* 0x000001801a047890 */ /* 0x000fe2000ff1e0ff */
[----:B-1----:R-:W-:Y:S01]  /*1e00*/  SHF.L.U32 R0, R12, 0x1f, RZ ;  /* 0x0000001f0c007819 */ /* 0x002fe200000006ff */
[----:B------:R-:W-:Y:S02]  /*1e10*/  ULEA UR32, UR22, UR8, 0x1 ;  /* 0x0000000816207291 */ /* 0x000fe4000f8e08ff */
[----:B------:R-:W-:Y:S01]  /*1e20*/  UPRMT UR13, URZ, 0x5410, UR21 ;  /* 0x00005410ff0d7896 */ /* 0x000fe20008000015 */
[----:B------:R3:W4:Y:S01]  /*1e30*/  SYNCS.PHASECHK.TRANS64.TRYWAIT P0, [UR5+0x38], R0 ;  /* 0x00003800ff0075a7 */ /* 0x0007220008001105 */
[----:B------:R-:W-:-:S02]  /*1e40*/  UIADD3 UR32, UPT, UPT, UR6, 0x4300, UR32 ;  /* 0x0000430006207890 */ /* 0x000fc4000fffe020 */
[----:B------:R-:W-:Y:S02]  /*1e50*/  UIADD3 UR8, UPT, UPT, UR6, 0x12300, UR8 ;  /* 0x0001230006087890 */ /* 0x000fe4000fffe008 */
[----:B------:R-:W-:Y:S01]  /*1e60*/  UIADD3.X UR5, UPT, UPT, URZ, UR27, URZ, UP0, !UPT ;  /* 0x0000001bff057290 */ /* 0x000fe200087fe4ff */
[----:B------:R-:W-:Y:S01]  /*1e70*/  UMOV UR18, 0x0 ;  /* 0x0000000000127882 */ /* 0x000fe20000000000 */
[----:B------:R-:W-:Y:S01]  /*1e80*/  UMOV UR19, 0x10000000 ;  /* 0x1000000000137882 */ /* 0x000fe20000000000 */
[----:B------:R-:W-:Y:S01]  /*1e90*/  UMOV UR10, UR34 ;  /* 0x00000022000a7c82 */ /* 0x000fe20008000000 */
[----:B------:R-:W-:Y:S01]  /*1ea0*/  UMOV UR12, UR36 ;  /* 0x00000024000c7c82 */ /* 0x000fe20008000000 */
[----:B------:R-:W-:Y:S01]  /*1eb0*/  UMOV UR9, UR33 ;  /* 0x0000002100097c82 */ /* 0x000fe20008000000 */
[----:B------:R1:W-:Y:S03]  /*1ec0*/  UTMALDG.3D.MULTICAST.2CTA [UR32], [UR14], UR13, desc[UR18] ;  /* 0x000012200e0073b4 */ /* 0x0003e6000821180d */
[----:B------:R2:W-:Y:S01]  /*1ed0*/  UTMALDG.3D.2CTA [UR8], [UR4], desc[UR18] ;  /* 0x00001208040075b4 */ /* 0x0005e20008211000 */
[----:B-1----:R-:W-:Y:S01]  /*1ee0*/  UIADD3 UR34, UPT, UPT, UR34, 0x40, URZ ;  /* 0x0000004022227890 */ /* 0x002fe2000fffe0ff */
[----:B------:R-:W-:Y:S01]  /*1ef0*/  UMOV UR13, UR25 ;  /* 0x00000019000d7c82 */ /* 0x000fe20008000000 */
[----:B--2---:R-:W-:Y:S01]  /*1f00*/  UMOV UR4, UR7 ;  /* 0x0000000700047c82 */ /* 0x004fe20008000000 */
[----:B------:R-:W-:Y:S09]  /*1f10*/  BRA.U UP2, `(.L_x_31) ;  /* 0xfffffffd02487547 */ /* 0x000ff2000b83ffff */
.L_x_25:
[----:B------:R-:W-:Y:S01]  /*1f20*/  ULEA UR4, UR7, UR6, 0x3 ;  /* 0x0000000607047291 */ /* 0x000fe2000f8e18ff */
[----:B-1-3--:R-:W-:Y:S01]  /*1f30*/  SHF.L.U32 R0, R12, 0x1f, RZ ;  /* 0x0000001f0c007819 */ /* 0x00afe200000006ff */
[----:B------:R-:W-:Y:S01]  /*1f40*/  @!P1 SYNCS.ARRIVE.TRANS64.A1T0 RZ, [UR6+0xb8], RZ ;  /* 0x0000b8ffffff99a7 */ /* 0x000fe20008100006 */
[----:B------:R-:W-:-:S06]  /*1f50*/  UISETP.GT.AND UP0, UPT, UR40, UR39, UPT ;  /* 0x000000272800728c */ /* 0x000fcc000bf04270 */
[----:B--2-4-:R1:W2:Y:S03]  /*1f60*/  SYNCS.PHASECHK.TRANS64.TRYWAIT P0, [UR4+0x38], R0 ;  /* 0x00003800ff0075a7 */ /* 0x0142a60008001104 */
[----:B------:R-:W-:Y:S05]  /*1f70*/  BRA.U !UP0, `(.L_x_32) ;  /* 0x0000000108c47547 */ /* 0x000fea000b800000 */
[----:B------:R-:W-:Y:S01]  /*1f80*/  UIADD3 UR24, UPT, UPT, UR43, UR13, URZ ;  /* 0x0000000d2b187290 */ /* 0x000fe2000fffe0ff */
[----:B------:R-:W-:-:S11]  /*1f90*/  UMOV UR4, UR7 ;  /* 0x0000000700047c82 */ /* 0x000fd60008000000 */
.L_x_38:
[----:B------:R-:W-:Y:S01]  /*1fa0*/  ULEA UR17, UR4, UR6, 0x3 ;  /* 0x0000000604117291 */ /* 0x000fe2000f8e18ff */
[----:B--2---:R-:W-:Y:S01]  /*1fb0*/  @P3 MOV R2, 0x8000 ;  /* 0x0000800000023802 */ /* 0x004fe20000000f00 */
[----:B--2-4-:R-:W-:Y:S10]  /*1fc0*/  @P0 BRA `(.L_x_33) ;  /* 0x00000000000c0947 */ /* 0x014ff40003800000 */
[----:B------:R-:W-:-:S04]  /*1fd0*/  SHF.L.U32 R3, R12, 0x1f, RZ ;  /* 0x0000001f0c037819 */ /* 0x000fc800000006ff */
[----:B------:R-:W2:Y:S02]  /*1fe0*/  SYNCS.PHASECHK.TRANS64.TRYWAIT P0, [UR17+0x38], R3 ;  /* 0x00003803ff0075a7 */ /* 0x000ea40008001111 */
[----:B--2---:R-:W-:Y:S05]  /*1ff0*/  @!P0 BRA `(.L_x_34) ;  /* 0x0000007000208947 */ /* 0x004fea0003800000 */
.L_x_33:
[----:B------:R2:W-:Y:S01]  /*2000*/  @P3 SYNCS.ARRIVE.TRANS64 RZ, [UR17], R2 ;  /* 0x00000002ffff39a7 */ /* 0x0005e20008000011 */
[----:B------:R-:W-:-:S04]  /*2010*/  ULOP3.LUT UR5, UR23, 0x2, URZ, 0xfc, !UPT ;  /* 0x0000000217057892 */ /* 0x000fc8000f8efcff */
[----:B------:R-:W-:-:S09]  /*2020*/  UISETP.NE.AND UP0, UPT, UR5, 0x2, UPT ;  /* 0x000000020500788c */ /* 0x000fd2000bf05270 */
[----:B------:R-:W-:Y:S05]  /*2030*/  BRA.U UP0, `(.L_x_35) ;  /* 0x0000000100047547 */ /* 0x000fea000b800000 */
[----:B------:R-:W-:Y:S05]  /*2040*/  BPT.TRAP 0x1 ;  /* 0x000000040000795c */ /* 0x000fea0000300000 */
.L_x_35:
[----:B------:R-:W-:Y:S04]  /*2050*/  BSSY.RECONVERGENT B0, `(.L_x_36) ;  /* 0x0000003000007945 */ /* 0x000fe80003800200 */
[----:B------:R-:W-:Y:S05]  /*2060*/  @!P2 BRA `(.L_x_37) ;  /* 0x000000000004a947 */ /* 0x000fea0003800000 */
[----:B------:R-:W-:Y:S05]  /*2070*/  BPT.TRAP 0x1 ;  /* 0x000000040000795c */ /* 0x000fea0000300000 */
.L_x_37:
[----:B------:R-:W-:Y:S05]  /*2080*/  BSYNC.RECONVERGENT B0 ;  /* 0x0000000000007941 */ /* 0x000fea0003800200 */
.L_x_36:
[----:B------:R-:W-:Y:S02]  /*2090*/  UIADD3 UR5, UPT, UPT, UR4, 0x1, URZ ;  /* 0x0000000104057890 */ /* 0x000fe4000fffe0ff */
[----:B------:R-:W-:Y:S02]  /*20a0*/  USHF.L.U32 UR18, UR13, 0x6, URZ ;  /* 0x000000060d127899 */ /* 0x000fe400080006ff */
[----:B------:R-:W-:Y:S02]  /*20b0*/  UISETP.NE.AND UP0, UPT, UR5, 0x7, UPT ;  /* 0x000000070500788c */ /* 0x000fe4000bf05270 */
[----:B------:R-:W-:Y:S02]  /*20c0*/  ULOP3.LUT UR17, UR17, 0xfefffff8, URZ, 0xc0, !UPT ;  /* 0xfefffff811117892 */ /* 0x000fe4000f8ec0ff */
[----:B------:R-:W-:Y:S02]  /*20d0*/  USEL UR8, URZ, 0x1, UP0 ;  /* 0x00000001ff087887 */ /* 0x000fe40008000000 */
[----:B------:R-:W-:-:S02]  /*20e0*/  USEL UR7, UR5, URZ, UP0 ;  /* 0x000000ff05077287 */ /* 0x000fc40008000000 */
[----:B------:R-:W-:Y:S02]  /*20f0*/  UIADD3 UR14, UP0, UPT, UR26, 0x180, URZ ;  /* 0x000001801a0e7890 */ /* 0x000fe4000ff1e0ff */
        /* <DEDUP_REMOVED lines=9> */
[----:B------:R-:W-:Y:S02]  /*2190*/  UIADD3.X UR5, UPT, UPT, URZ, UR27, URZ, UP1, !UPT ;  /* 0x0000001bff057290 */ /* 0x000fe40008ffe4ff */
[----:B------:R-:W-:Y:S02]  /*21a0*/  UIADD3 UR8, UPT, UPT, UR6, 0x12300, UR8 ;  /* 0x0001230006087890 */ /* 0x000fe4000fffe008 */
[----:B------:R-:W-:Y:S01]  /*21b0*/  UIADD3.X UR15, UPT, UPT, URZ, UR27, URZ, UP0, !UPT ;  /* 0x0000001bff0f7290 */ /* 0x000fe200087fe4ff */
[----:B------:R-:W-:Y:S01]  /*21c0*/  UMOV UR28, 0x0 ;  /* 0x00000000001c7882 */ /* 0x000fe20000000000 */
[----:B------:R-:W-:Y:S01]  /*21d0*/  UMOV UR29, 0x10000000 ;  /* 0x10000000001d7882 */ /* 0x000fe20000000000 */
[----:B------:R-:W-:Y:S01]  /*21e0*/  UMOV UR19, UR35 ;  /* 0x0000002300137c82 */ /* 0x000fe20008000000 */
[----:B------:R-:W-:Y:S01]  /*21f0*/  UMOV UR20, UR36 ;  /* 0x0000002400147c82 */ /* 0x000fe20008000000 */
[----:B------:R-:W-:Y:S01]  /*2200*/  UMOV UR12, UR36 ;  /* 0x00000024000c7c82 */ /* 0x000fe20008000000 */
[----:B------:R1:W-:Y:S01]  /*2210*/  UTMALDG.3D.MULTICAST.2CTA [UR16], [UR4], UR10, desc[UR28] ;  /* 0x00001c10040073b4 */ /* 0x0003e2000821180a */
[----:B------:R-:W-:Y:S01]  /*2220*/  UMOV UR9, UR17 ;  /* 0x0000001100097c82 */ /* 0x000fe20008000000 */
[----:B------:R-:W-:-:S04]  /*2230*/  UIADD3 UR13, UPT, UPT, UR13, 0x1, URZ ;  /* 0x000000010d0d7890 */ /* 0x000fc8000fffe0ff */
[----:B------:R-:W-:Y:S01]  /*2240*/  UISETP.NE.AND UP0, UPT, UR13, UR24, UPT ;  /* 0x000000180d00728c */ /* 0x000fe2000bf05270 */
[----:B-1----:R-:W-:Y:S01]  /*2250*/  UMOV UR10, UR18 ;  /* 0x00000012000a7c82 */ /* 0x002fe20008000000 */
[----:B------:R-:W-:Y:S01]  /*2260*/  UMOV UR4, UR7 ;  /* 0x0000000700047c82 */ /* 0x000fe20008000000 */
[----:B------:R3:W-:Y:S06]  /*2270*/  UTMALDG.3D.2CTA [UR8], [UR14], desc[UR28] ;  /* 0x00001c080e0075b4 */ /* 0x0007ec0008211000 */
[----:B---3--:R-:W-:Y:S05]  /*2280*/  BRA.U UP0, `(.L_x_38) ;  /* 0xfffffffd00447547 */ /* 0x008fea000b83ffff */
.L_x_32:
[C---:B------:R-:W-:Y:S01]  /*2290*/  LEA R3, R11.reuse, UR6, 0x3 ;  /* 0x000000060b037c11 */ /* 0x040fe2000f8e18ff */
[----:B------:R-:W-:Y:S01]  /*22a0*/  NOP ;  /* 0x0000000000007918 */ /* 0x000fe20000000000 */
[----:B-1----:R-:W-:Y:S02]  /*22b0*/  SHF.L.U32 R0, R10, 0x1f, RZ ;  /* 0x0000001f0a007819 */ /* 0x002fe400000006ff */
[----:B------:R-:W-:Y:S02]  /*22c0*/  LEA R4, R11, UR6, 0x4 ;  /* 0x000000060b047c11 */ /* 0x000fe4000f8e20ff */
[----:B--2-4-:R-:W1:Y:S02]  /*22d0*/  SYNCS.PHASECHK.TRANS64.TRYWAIT P0, [R3+URZ+0xc0], R0 ;  /* 0x0000c000030075a7 */ /* 0x014e6400080011ff */
[----:B-1----:R-:W-:Y:S05]  /*22e0*/  @!P0 BRA `(.L_x_39) ;  /* 0x0000006c007c8947 */ /* 0x002fea0003800000 */
.L_x_155:
[----:B------:R-:W2:Y:S01]  /*22f0*/  LDS.128 R4, [R4+0x150] ;  /* 0x0001500004047984 */ /* 0x000ea20000000c00 */
[----:B------:R-:W-:Y:S01]  /*2300*/  UISETP.GE.AND UP0, UPT, UR45, 0x1, UPT ;  /* 0x000000012d00788c */ /* 0x000fe2000bf06270 */
[----:B------:R-:W-:Y:S01]  /*2310*/  @!PT LDS RZ, [RZ] ;  /* 0x00000000fffff984 */ /* 0x000fe20000000800 */
[----:B------:R-:W-:Y:S01]  /*2320*/  @!PT LDS RZ, [RZ] ;  /* 0x00000000fffff984 */ /* 0x000fe20000000800 */
[----:B------:R-:W-:Y:S01]  /*2330*/  @!PT LDS RZ, [RZ] ;  /* 0x00000000fffff984 */ /* 0x000fe20000000800 */
[----:B------:R-:W-:Y:S01]  /*2340*/  @!PT LDS RZ, [RZ] ;  /* 0x00000000fffff984 */ /* 0x000fe20000000800 */
[----:B------:R3:W-:Y:S06]  /*2350*/  MEMBAR.ALL.CTA ;  /* 0x0000000000007992 */ /* 0x0007ec0000008000 */
[----:B---3--:R-:W3:Y:S01]  /*2360*/  FENCE.VIEW.ASYNC.S ;  /* 0x00000000000073c6 */ /* 0x008ee20000000000 */
[----:B--2---:R-:W-:-:S13]  /*2370*/  LOP3.LUT P0, RZ, R6, 0x1, RZ, 0xc0, !PT ;  /* 0x0000000106ff7812 */ /* 0x004fda000780c0ff */
[----:B---3--:R-:W-:Y:S01]  /*2380*/  VOTEU.ANY UP1, P0 ;  /* 0x0000000000ff7886 */ /* 0x008fe20000020100 */
[----:B------:R-:W-:-:S13]  /*2390*/  PLOP3.LUT P0, PT, PT, PT, UP1, 0x80, 0x8 ;  /* 0x000000000008781c */ /* 0x000fda0003f0f018 */
[----:B-1----:R-:W-:Y:S02]  /*23a0*/  @P0 LOP3.LUT R0, R5, 0xffff, RZ, 0xc0, !PT ;  /* 0x0000ffff05000812 */ /* 0x002fe400078ec0ff */
[----:B------:R-:W-:Y:S02]  /*23b0*/  @P0 MOV R2, R4 ;  /* 0x0000000400020202 */ /* 0x000fe40000000f00 */
[----:B------:R-:W-:Y:S01]  /*23c0*/  @P0 R2UR UR5, R0 ;  /* 0x00000000000502ca */ /* 0x000fe200000e0000 */
[----:B------:R-:W-:Y:S01]  /*23d0*/  VIADD R0, R3, 0xd0 ;  /* 0x000000d003007836 */ /* 0x000fe20000000000 */
[----:B------:R-:W-:Y:S02]  /*23e0*/  @P0 SHF.R.U32.HI R4, RZ, 0x10, R5 ;  /* 0x00000010ff040819 */ /* 0x000fe40000011605 */
[----:B------:R-:W-:Y:S02]  /*23f0*/  @P0 R2UR UR8, R2 ;  /* 0x00000000020802ca */ /* 0x000fe400000e0000 */
[----:B------:R-:W-:-:S02]  /*2400*/  PRMT R0, RZ, 0x654, R0 ;  /* 0x00000654ff007816 */ /* 0x000fc40000000000 */
[----:B------:R-:W-:Y:S02]  /*2410*/  @P0 R2UR UR4, R4 ;  /* 0x00000000040402ca */ /* 0x000fe400000e0000 */
[----:B------:R1:W-:Y:S03]  /*2420*/  SYNCS.ARRIVE.TRANS64.RED.A1T0 RZ, [R0+URZ], RZ ;  /* 0x000000ff00ff79a7 */ /* 0x0003e600081004ff */
[----:B------:R-:W-:-:S04]  /*2430*/  @UP1 UMOV UR30, UR5 ;  /* 0x00000005001e1c82 */ /* 0x000fc80008000000 */
[----:B------:R-:W-:-:S04]  /*2440*/  @UP1 UMOV UR31, UR8 ;  /* 0x00000008001f1c82 */ /* 0x000fc80008000000 */
[----:B------:R-:W-:Y:S01]  /*2450*/  @UP1 UMOV UR36, UR4 ;  /* 0x0000000400241c82 */ /* 0x000fe20008000000 */
[----:B------:R-:W-:Y:S05]  /*2460*/  BRA.U !UP0, `(.L_x_40) ;  /* 0x0000000108d47547 */ /* 0x000fea000b800000 */
[----:B------:R-:W2:Y:S01]  /*2470*/  LDCU.128 UR12, c[0x0][0xb10] ;  /* 0x00016200ff0c77ac */ /* 0x000ea20008000c00 */
[----:B------:R-:W3:Y:S01]  /*2480*/  LDCU UR24, c[0x0][0xb20] ;  /* 0x00016400ff1877ac */ /* 0x000ee20008000800 */
[----:B------:R-:W4:Y:S01]  /*2490*/  LDCU UR20, c[0x0][0xb0c] ;  /* 0x00016180ff1477ac */ /* 0x000f220008000800 */
[----:B------:R-:W1:Y:S01]  /*24a0*/  LDCU.64 UR10, c[0x0][0xb28] ;  /* 0x00016500ff0a77ac */ /* 0x000e620008000a00 */
[----:B------:R-:W-:Y:S02]  /*24b0*/  UISETP.NE.AND UP3, UPT, UR45, 0x1, UPT ;  /* 0x000000012d00788c */ /* 0x000fe4000bf65270 */
[----:B--2---:R-:W-:Y:S02]  /*24c0*/  UIMAD.WIDE.U32 UR8, UR37, UR15, URZ ;  /* 0x0000000f250872a5 */ /* 0x004fe4000f8e00ff */
[----:B------:R-:W-:Y:S02]  /*24d0*/  UIMAD.WIDE.U32 UR4, UR38, UR12, URZ ;  /* 0x0000000c260472a5 */ /* 0x000fe4000f8e00ff */
[----:B------:R-:W-:-:S02]  /*24e0*/  UISETP.NE.AND UP0, UPT, UR14, 0x1, UPT ;  /* 0x000000010e00788c */ /* 0x000fc4000bf05270 */
[----:B------:R-:W-:Y:S01]  /*24f0*/  UIMAD.WIDE.U32 UR28, UR30, UR15, URZ ;  /* 0x0000000f1e1c72a5 */ /* 0x000fe2000f8e00ff */
[----:B------:R-:W-:Y:S02]  /*2500*/  UMOV UR8, UR9 ;  /* 0x0000000900087c82 */ /* 0x000fe40008000000 */
[----:B------:R-:W-:Y:S01]  /*2510*/  UMOV UR4, UR5 ;  /* 0x0000000500047c82 */ /* 0x000fe20008000000 */
[----:B---3--:R-:W-:Y:S02]  /*2520*/  USHF.R.U32.HI UR8, URZ, UR24, UR8 ;  /* 0x00000018ff087299 */ /* 0x008fe40008011608 */
[----:B----4-:R-:W-:Y:S02]  /*2530*/  UISETP.NE.AND UP2, UPT, UR20, 0x1, UPT ;  /* 0x000000011400788c */ /* 0x010fe4000bf45270 */
[----:B------:R-:W-:Y:S02]  /*2540*/  USHF.R.U32.HI UR4, URZ, UR13, UR4 ;  /* 0x0000000dff047299 */ /* 0x000fe40008011604 */
[----:B------:R-:W-:-:S02]  /*2550*/  USEL UR5, UR37, UR8, !UP0 ;  /* 0x0000000825057287 */ /* 0x000fc4000c000000 */
[----:B------:R-:W-:Y:S02]  /*2560*/  USEL UR8, UR38, UR4, !UP2 ;  /* 0x0000000426087287 */ /* 0x000fe4000d000000 */
[----:B-1----:R-:W-:Y:S01]  /*2570*/  UIMAD.WIDE.U32 UR16, UR5, UR10, URZ ;  /* 0x0000000a051072a5 */ /* 0x002fe2000f8e00ff */
[----:B------:R-:W-:Y:S01]  /*2580*/  UMOV UR4, UR29 ;  /* 0x0000001d00047c82 */ /* 0x000fe20008000000 */
[----:B------:R-:W-:Y:S02]  /*2590*/  UIMAD.WIDE.U32 UR18, UR31, UR12, URZ ;  /* 0x0000000c1f1272a5 */ /* 0x000fe4000f8e00ff */
[----:B------:R-:W-:-:S03]  /*25a0*/  UIMAD.WIDE.U32 UR28, UR8, UR10, URZ ;  /* 0x0000000a081c72a5 */ /* 0x000fc6000f8e00ff */
[----:B------:R-:W-:Y:S01]  /*25b0*/  UMOV UR16, UR17 ;  /* 0x0000001100107c82 */ /* 0x000fe20008000000 */
[----:B------:R-:W-:Y:S02]  /*25c0*/  USHF.R.U32.HI UR4, URZ, UR24, UR4 ;  /* 0x00000018ff047299 */ /* 0x000fe40008011604 */
[----:B------:R-:W-:Y:S01]  /*25d0*/  @UP3 USHF.R.U32.HI UR5, URZ, UR11, UR16 ;  /* 0x0000000bff053299 */ /* 0x000fe20008011610 */
[----:B------:R-:W-:Y:S01]  /*25e0*/  UMOV UR18, UR19 ;  /* 0x0000001300127c82 */ /* 0x000fe20008000000 */
[----:B------:R-:W-:Y:S01]  /*25f0*/  UMOV UR28, UR29 ;  /* 0x0000001d001c7c82 */ /* 0x000fe20008000000 */
[----:B------:R-:W-:Y:S02]  /*2600*/  USHF.R.U32.HI UR13, URZ, UR13, UR18 ;  /* 0x0000000dff0d7299 */ /* 0x000fe40008011612 */
[----:B------:R-:W-:Y:S02]  /*2610*/  USEL UR4, UR30, UR4, !UP0 ;  /* 0x000000041e047287 */ /* 0x000fe4000c000000 */
[----:B------:R-:W-:-:S02]  /*2620*/  @UP3 USHF.R.U32.HI UR8, URZ, UR11, UR28 ;  /* 0x0000000bff083299 */ /* 0x000fc4000801161c */
[----:B------:R-:W-:Y:S02]  /*2630*/  UIMAD UR9, UR45, UR5, URZ ;  /* 0x000000052d0972a4 */ /* 0x000fe4000f8e02ff */
[----:B------:R-:W-:Y:S02]  /*2640*/  USEL UR5, UR31, UR13, !UP2 ;  /* 0x0000000d1f057287 */ /* 0x000fe4000d000000 */
[----:B------:R-:W-:Y:S02]  /*2650*/  UIMAD UR12, UR45, UR8, URZ ;  /* 0x000000082d0c72a4 */ /* 0x000fe4000f8e02ff */
[----:B------:R-:W-:Y:S02]  /*2660*/  UISETP.GE.AND UP0, UPT, UR4, UR9, UPT ;  /* 0x000000090400728c */ /* 0x000fe4000bf06270 */
[----:B------:R-:W-:Y:S02]  /*2670*/  UIMAD.WIDE.U32 UR16, UR4, UR10, URZ ;  /* 0x0000000a041072a5 */ /* 0x000fe4000f8e00ff */
[----:B------:R-:W-:-:S02]  /*2680*/  UISETP.GE.OR UP0, UPT, UR5, UR12, UP0 ;  /* 0x0000000c0500728c */ /* 0x000fc40008706670 */
        /* <DEDUP_REMOVED lines=19> */
.L_x_40:
[----:B------:R-:W2:Y:S02]  /*27c0*/  LDCU UR4, c[0x0][0xb30] ;  /* 0x00016600ff0477ac */ /* 0x000ea40008000800 */
[----:B--2---:R-:W-:-:S09]  /*27d0*/  UISETP.NE.AND UP0, UPT, UR4, 0x1, UPT ;  /* 0x000000010400788c */ /* 0x004fd2000bf05270 */
        /* <DEDUP_REMOVED lines=18> */
.L_x_41:
[----:B------:R-:W-:Y:S01]  /*2900*/  VIADD R11, R11, 0x1 ;  /* 0x000000010b0b7836 */ /* 0x000fe20000000000 */
[----:B------:R-:W-:Y:S01]  /*2910*/  R2UR UR4, R52 ;  /* 0x00000000340472ca */ /* 0x000fe200000e0000 */
[----:B------:R-:W-:Y:S01]  /*2920*/  UIADD3 UR20, UPT, UPT, UR30, UR63, URZ ;  /* 0x0000003f1e147290 */ /* 0x000fe2000fffe0ff */
[----:B------:R-:W-:Y:S02]  /*2930*/  PLOP3.LUT P1, PT, PT, PT, PT, 0x80, 0x8 ;  /* 0x000000000008781c */ /* 0x000fe40003f2f070 */
[----:B------:R-:W-:-:S04]  /*2940*/  ISETP.NE.AND P0, PT, R11, 0x2, PT ;  /* 0x000000020b00780c */ /* 0x000fc80003f05270 */
[----:B-1----:R-:W-:Y:S02]  /*2950*/  SEL R0, RZ, 0x1, P0 ;  /* 0x00000001ff007807 */ /* 0x002fe40000000000 */
[----:B------:R-:W-:Y:S02]  /*2960*/  SEL R11, R11, RZ, P0 ;  /* 0x000000ff0b0b7207 */ /* 0x000fe40000000000 */
[----:B------:R-:W-:Y:S01]  /*2970*/  LOP3.LUT R10, R10, R0, RZ, 0x3c, !PT ;  /* 0x000000000a0a7212 */ /* 0x000fe200078e3cff */
[----:B------:R-:W-:Y:S01]  /*2980*/  UIADD3 UR24, UPT, UPT, UR31, UR4, URZ ;  /* 0x000000041f187290 */ /* 0x000fe2000fffe0ff */
[----:B------:R-:W-:Y:S11]  /*2990*/  BRA.U UP1, `(.L_x_42) ;  /* 0xfffffff101287547 */ /* 0x000ff6000b83ffff */
[----:B------:R-:W-:Y:S01]  /*29a0*/  UIADD3 UR8, UPT, UPT, UR6, 0x38, URZ ;  /* 0x0000003806087890 */ /* 0x000fe2000fffe0ff */
[----:B------:R-:W-:-:S03]  /*29b0*/  SHF.L.U32 R2, R12, 0x1f, RZ ;  /* 0x0000001f0c027819 */ /* 0x000fc600000006ff */
[----:B------:R-:W-:-:S09]  /*29c0*/  ULEA UR4, UR7, UR8, 0x3 ;  /* 0x0000000807047291 */ /* 0x000fd2000f8e18ff */
[----:B------:R-:W1:Y:S02]  /*29d0*/  SYNCS.PHASECHK.TRANS64.TRYWAIT P0, [UR4], R2 ;  /* 0x00000002ff0075a7 */ /* 0x000e640008001104 */
[----:B-1----:R-:W-:Y:S05]  /*29e0*/  @!P0 BRA `(.L_x_43) ;  /* 0x0000006400d08947 */ /* 0x002fea0003800000 */
.L_x_157:
[----:B------:R-:W-:-:S04]  /*29f0*/  UIADD3 UR4, UPT, UPT, UR7, 0x1, URZ ;  /* 0x0000000107047890 */ /* 0x000fc8000fffe0ff */
[----:B------:R-:W-:-:S04]  /*2a00*/  UISETP.NE.AND UP0, UPT, UR4, 0x7, UPT ;  /* 0x000000070400788c */ /* 0x000fc8000bf05270 */
[----:B------:R-:W-:Y:S02]  /*2a10*/  USEL UR6, URZ, 0x1, UP0 ;  /* 0x00000001ff067887 */ /* 0x000fe40008000000 */
[----:B------:R-:W-:-:S04]  /*2a20*/  USEL UR4, UR4, URZ, UP0 ;  /* 0x000000ff04047287 */ /* 0x000fc80008000000 */
[----:B------:R-:W-:Y:S01]  /*2a30*/  ULEA UR5, UR4, UR8, 0x3 ;  /* 0x0000000804057291 */ /* 0x000fe2000f8e18ff */
[----:B-1----:R-:W-:-:S04]  /*2a40*/  LOP3.LUT R2, R12, UR6, RZ, 0x3c, !PT ;  /* 0x000000060c027c12 */ /* 0x002fc8000f8e3cff */
[----:B------:R-:W-:-:S04]  /*2a50*/  SHF.L.U32 R3, R2, 0x1f, RZ ;  /* 0x0000001f02037819 */ /* 0x000fc800000006ff */
[----:B------:R-:W1:Y:S02]  /*2a60*/  SYNCS.PHASECHK.TRANS64.TRYWAIT P0, [UR5], R3 ;  /* 0x00000003ff0075a7 */ /* 0x000e640008001105 */
[----:B-1----:R-:W-:Y:S05]  /*2a70*/  @!P0 BRA `(.L_x_44) ;  /* 0x0000006400c48947 */ /* 0x002fea0003800000 */
.L_x_159:
[----:B------:R-:W-:-:S04]  /*2a80*/  UIADD3 UR4, UPT, UPT, UR4, 0x1, URZ ;  /* 0x0000000104047890 */ /* 0x000fc8000fffe0ff */
[----:B------:R-:W-:-:S04]  /*2a90*/  UISETP.NE.AND UP0, UPT, UR4, 0x7, UPT ;  /* 0x000000070400788c */ /* 0x000fc8000bf05270 */
[----:B------:R-:W-:Y:S02]  /*2aa0*/  USEL UR6, URZ, 0x1, UP0 ;  /* 0x00000001ff067887 */ /* 0x000fe40008000000 */
[----:B------:R-:W-:-:S04]  /*2ab0*/  USEL UR4, UR4, URZ, UP0 ;  /* 0x000000ff04047287 */ /* 0x000fc80008000000 */
[----:B------:R-:W-:Y:S01]  /*2ac0*/  ULEA UR5, UR4, UR8, 0x3 ;  /* 0x0000000804057291 */ /* 0x000fe2000f8e18ff */
[----:B------:R-:W-:-:S04]  /*2ad0*/  LOP3.LUT R2, R2, UR6, RZ, 0x3c, !PT ;  /* 0x0000000602027c12 */ /* 0x000fc8000f8e3cff */
[----:B-1----:R-:W-:-:S04]  /*2ae0*/  SHF.L.U32 R3, R2, 0x1f, RZ ;  /* 0x0000001f02037819 */ /* 0x002fc800000006ff */
[----:B------:R-:W1:Y:S02]  /*2af0*/  SYNCS.PHASECHK.TRANS64.TRYWAIT P0, [UR5], R3 ;  /* 0x00000003ff0075a7 */ /* 0x000e640008001105 */
[----:B-1----:R-:W-:Y:S05]  /*2b00*/  @!P0 BRA `(.L_x_45) ;  /* 0x0000006400b88947 */ /* 0x002fea0003800000 */
.L_x_161:
        /* <DEDUP_REMOVED lines=9> */
.L_x_163:
        /* <DEDUP_REMOVED lines=9> */
.L_x_165:
        /* <DEDUP_REMOVED lines=9> */
.L_x_167:
[----:B------:R-:W-:-:S04]  /*2cc0*/  UIADD3 UR4, UPT, UPT, UR4, 0x1, URZ ;  /* 0x0000000104047890 */ /* 0x000fc8000fffe0ff */
[----:B------:R-:W-:-:S04]  /*2cd0*/  UISETP.NE.AND UP0, UPT, UR4, 0x7, UPT ;  /* 0x000000070400788c */ /* 0x000fc8000bf05270 */
[----:B------:R-:W-:Y:S02]  /*2ce0*/  USEL UR5, URZ, 0x1, UP0 ;  /* 0x00000001ff057887 */ /* 0x000fe40008000000 */
[----:B------:R-:W-:-:S04]  /*2cf0*/  USEL UR4, UR4, URZ, UP0 ;  /* 0x000000ff04047287 */ /* 0x000fc80008000000 */
[----:B------:R-:W-:Y:S01]  /*2d00*/  ULEA UR4, UR4, UR8, 0x3 ;  /* 0x0000000804047291 */ /* 0x000fe2000f8e18ff */
[----:B------:R-:W-:-:S04]  /*2d10*/  LOP3.LUT R2, R2, UR5, RZ, 0x3c, !PT ;  /* 0x0000000502027c12 */ /* 0x000fc8000f8e3cff */
[----:B------:R-:W-:Y:S01]  /*2d20*/  SHF.L.U32 R2, R2, 0x1f, RZ ;  /* 0x0000001f02027819 */ /* 0x000fe200000006ff */
[----:B-1----:R-:W-:-:S07]  /*2d30*/  IMAD.U32 R0, RZ, RZ, UR4 ;  /* 0x00000004ff007e24 */ /* 0x002fce000f8e00ff */
.L_x_49:
[----:B-1----:R1:W2:Y:S02]  /*2d40*/  SYNCS.PHASECHK.TRANS64.TRYWAIT P0, [R0+URZ], R2 ;  /* 0x00000002000075a7 */ /* 0x0022a400080011ff */
[----:B--2---:R-:W-:Y:S05]  /*2d50*/  @!P0 NANOSLEEP.SYNCS 0x989680 ;  /* 0x009896800000895d */ /* 0x004fea0003900000 */
[----:B------:R-:W2:Y:S02]  /*2d60*/  @!P0 SYNCS.PHASECHK.TRANS64 P0, [R0+URZ], R2 ;  /* 0x00000002000085a7 */ /* 0x000ea400080010ff */
[----:B--2---:R-:W-:Y:S05]  /*2d70*/  @P0 EXIT ;  /* 0x000000000000094d */ /* 0x004fea0003800000 */
[----:B------:R-:W-:Y:S05]  /*2d80*/  BRA `(.L_x_49) ;  /* 0xfffffffc00ec7947 */ /* 0x000fea000383ffff */
.L_x_22:
[----:B------:R-:W-:-:S04]  /*2d90*/  UISETP.NE.AND UP0, UPT, UR47, URZ, UPT ;  /* 0x000000ff2f00728c */ /* 0x000fc8000bf05270 */
[----:B------:R-:W-:-:S09]  /*2da0*/  UISETP.NE.OR UP0, UPT, UR23, 0x1, UP0 ;  /* 0x000000011700788c */ /* 0x000fd20008705670 */
[----:B------:R-:W-:Y:S05]  /*2db0*/  BRA.U UP0, `(.L_x_50) ;  /* 0x0000000500487547 */ /* 0x000fea000b800000 */
[----:B------:R-:W-:Y:S01]  /*2dc0*/  ISETP.GE.U32.AND P2, PT, R0, 0x8, PT ;  /* 0x000000080000780c */ /* 0x000fe20003f46070 */
[----:B------:R-:W-:Y:S01]  /*2dd0*/  IMAD.MOV.U32 R12, RZ, RZ, 0x1 ;  /* 0x00000001ff0c7424 */ /* 0x000fe200078e00ff */
[----:B------:R-:W-:Y:S02]  /*2de0*/  CS2R R10, SRZ ;  /* 0x00000000000a7805 */ /* 0x000fe4000001ff00 */
[----:B------:R-:W-:Y:S01]  /*2df0*/  CS2R R8, SRZ ;  /* 0x0000000000087805 */ /* 0x000fe2000001ff00 */
[----:B------:R-:W-:Y:S01]  /*2e00*/  UMOV UR6, 0x400 ;  /* 0x0000040000067882 */ /* 0x000fe20000000000 */
[----:B------:R-:W-:Y:S01]  /*2e10*/  UMOV UR5, URZ ;  /* 0x000000ff00057c82 */ /* 0x000fe20008000000 */
[----:B------:R-:W-:-:S12]  /*2e20*/  ULEA UR6, UR47, UR6, 0x18 ;  /* 0x000000062f067291 */ /* 0x000fd8000f8ec0ff */
.L_x_54:
[----:B------:R-:W-:Y:S02]  /*2e30*/  LEA R2, R8, UR6, 0x3 ;  /* 0x0000000608027c11 */ /* 0x000fe4000f8e18ff */
[----:B------:R-:W-:-:S03]  /*2e40*/  SHF.L.U32 R4, R9, 0x1f, RZ ;  /* 0x0000001f09047819 */ /* 0x000fc600000006ff */
[----:B------:R-:W-:Y:S01]  /*2e50*/  VIADD R5, R2, 0x130 ;  /* 0x0000013002057836 */ /* 0x000fe20000000000 */
[----:B------:R-:W2:Y:S02]  /*2e60*/  SYNCS.PHASECHK.TRANS64.TRYWAIT P0, [R2+URZ+0x120], R4 ;  /* 0x00012004020075a7 */ /* 0x000ea400080011ff */
[----:B--2---:R-:W-:Y:S05]  /*2e70*/  @!P0 BRA `(.L_x_51) ;  /* 0x00000064003c8947 */ /* 0x004fea0003800000 */
.L_x_168:
[----:B------:R-:W-:Y:S01]  /*2e80*/  ULEA UR4, UR5, UR6, 0x3 ;  /* 0x0000000605047291 */ /* 0x000fe2000f8e18ff */
[----:B--2---:R-:W-:Y:S01]  /*2e90*/  PRMT R2, RZ, 0x654, R5 ;  /* 0x00000654ff027816 */ /* 0x004fe20000000005 */
[----:B------:R-:W-:Y:S01]  /*2ea0*/  @!P2 IMAD.MOV.U32 R4, RZ, RZ, 0x10 ;  /* 0x00000010ff04a424 */ /* 0x000fe200078e00ff */
[----:B------:R-:W-:Y:S01]  /*2eb0*/  SHF.L.U32 R5, R12, 0x1f, RZ ;  /* 0x0000001f0c057819 */ /* 0x000fe200000006ff */
[----:B------:R-:W-:Y:S01]  /*2ec0*/  UIADD3 UR7, UPT, UPT, UR4, 0xc0, URZ ;  /* 0x000000c004077890 */ /* 0x000fe2000fffe0ff */
[----:B------:R2:W-:Y:S05]  /*2ed0*/  SYNCS.ARRIVE.TRANS64.RED.A1T0 RZ, [R2+URZ], RZ ;  /* 0x000000ff02ff79a7 */ /* 0x0005ea00081004ff */
[----:B------:R-:W-:Y:S01]  /*2ee0*/  IMAD.U32 R6, RZ, RZ, UR7 ;  /* 0x00000007ff067e24 */ /* 0x000fe2000f8e00ff */
[----:B------:R-:W3:Y:S04]  /*2ef0*/  SYNCS.PHASECHK.TRANS64.TRYWAIT P0, [UR4+0xd0], R5 ;  /* 0x0000d005ff0075a7 */ /* 0x000ee80008001104 */
[----:B------:R-:W-:Y:S01]  /*2f00*/  PRMT R6, R0, 0x654, R6 ;  /* 0x0000065400067816 */ /* 0x000fe20000000006 */
[----:B--23--:R-:W-:Y:S06]  /*2f10*/  @!P0 BRA `(.L_x_52) ;  /* 0x0000006400288947 */ /* 0x00cfec0003800000 */
.L_x_170:
[----:B------:R-:W-:Y:S01]  /*2f20*/  ULEA UR8, UR5, UR6, 0x4 ;  /* 0x0000000605087291 */ /* 0x000fe2000f8e20ff */
[----:B------:R-:W-:Y:S01]  /*2f30*/  SEL R3, R6, R3, !P2 ;  /* 0x0000000306037207 */ /* 0x000fe20005000000 */
[----:B------:R-:W-:Y:S01]  /*2f40*/  UIADD3 UR9, UPT, UPT, UR4, 0xc0, URZ ;  /* 0x000000c004097890 */ /* 0x000fe2000fffe0ff */
[----:B--2---:R-:W-:Y:S01]  /*2f50*/  LEA R2, R11, UR6, 0x3 ;  /* 0x000000060b027c11 */ /* 0x004fe2000f8e18ff */
[----:B------:R-:W-:Y:S01]  /*2f60*/  UIADD3 UR8, UPT, UPT, UR8, 0x150, URZ ;  /* 0x0000015008087890 */ /* 0x000fe2000fffe0ff */
[----:B------:R2:W-:Y:S01]  /*2f70*/  @!P2 SYNCS.ARRIVE.TRANS64.RED RZ, [R3+URZ], R4 ;  /* 0x0000000403ffa9a7 */ /* 0x0005e200080004ff */
[----:B------:R-:W-:Y:S01]  /*2f80*/  UIADD3 UR4, UPT, UPT, UR5, 0x1, URZ ;  /* 0x0000000105047890 */ /* 0x000fe2000fffe0ff */
[----:B------:R-:W-:-:S03]  /*2f90*/  VIADD R8, R8, 0x1 ;  /* 0x0000000108087836 */ /* 0x000fc60000000000 */
[----:B------:R-:W-:Y:S02]  /*2fa0*/  UISETP.NE.AND UP0, UPT, UR4, 0x2, UPT ;  /* 0x000000020400788c */ /* 0x000fe4000bf05270 */
[----:B------:R-:W-:Y:S01]  /*2fb0*/  ISETP.NE.AND P0, PT, R8, 0x2, PT ;  /* 0x000000020800780c */ /* 0x000fe20003f05270 */
[----:B------:R-:W-:Y:S06]  /*2fc0*/  UGETNEXTWORKID.BROADCAST [UR8], [UR9] ;  /* 0x00000000080073ca */ /* 0x000fec0008000100 */
[----:B------:R-:W-:Y:S02]  /*2fd0*/  USEL UR7, URZ, 0x1, UP0 ;  /* 0x00000001ff077887 */ /* 0x000fe40008000000 */
[----:B------:R-:W-:-:S04]  /*2fe0*/  USEL UR5, UR4, URZ, UP0 ;  /* 0x000000ff04057287 */ /* 0x000fc80008000000 */
[----:B------:R-:W-:Y:S02]  /*2ff0*/  LOP3.LUT R12, R12, UR7, RZ, 0x3c, !PT ;  /* 0x000000070c0c7c12 */ /* 0x000fe4000f8e3cff */
[----:B--2---:R-:W-:-:S04]  /*3000*/  SHF.L.U32 R4, R10, 0x1f, RZ ;  /* 0x0000001f0a047819 */ /* 0x004fc800000006ff */
[----:B------:R-:W2:Y:S02]  /*3010*/  SYNCS.PHASECHK.TRANS64.TRYWAIT P1, [R2+URZ+0xc0], R4 ;  /* 0x0000c004020075a7 */ /* 0x000ea400080211ff */
[----:B--2---:R-:W-:Y:S05]  /*3020*/  @!P1 BRA `(.L_x_53) ;  /* 0x0000006000fc9947 */ /* 0x004fea0003800000 */
.L_x_171:
[C---:B--2---:R-:W-:Y:S01]  /*3030*/  LEA R4, R11.reuse, UR6, 0x4 ;  /* 0x000000060b047c11 */ /* 0x044fe2000f8e20ff */
[----:B------:R-:W-:Y:S01]  /*3040*/  VIADD R2, R2, 0xd0 ;  /* 0x000000d002027836 */ /* 0x000fe20000000000 */
[----:B------:R-:W-:Y:S01]  /*3050*/  SEL R8, R8, RZ, P0 ;  /* 0x000000ff08087207 */ /* 0x000fe20000000000 */
[----:B------:R-:W-:-:S03]  /*3060*/  VIADD R11, R11, 0x1 ;  /* 0x000000010b0b7836 */ /* 0x000fc60000000000 */
[----:B------:R-:W2:Y:S01]  /*3070*/  LDS.128 R4, [R4+0x150] ;  /* 0x0001500004047984 */ /* 0x000ea20000000c00 */
[----:B------:R-:W-:Y:S02]  /*3080*/  PRMT R2, RZ, 0x654, R2 ;  /* 0x00000654ff027816 */ /* 0x000fe40000000002 */
[C---:B------:R-:W-:Y:S01]  /*3090*/  ISETP.NE.AND P1, PT, R11.reuse, 0x2, PT ;  /* 0x000000020b00780c */ /* 0x040fe20003f25270 */
[----:B------:R-:W-:Y:S01]  /*30a0*/  @!PT LDS RZ, [RZ] ;  /* 0x00000000fffff984 */ /* 0x000fe20000000800 */
[----:B------:R-:W-:Y:S01]  /*30b0*/  @!PT LDS RZ, [RZ] ;  /* 0x00000000fffff984 */ /* 0x000fe20000000800 */
[----:B------:R-:W-:Y:S01]  /*30c0*/  @!PT LDS RZ, [RZ] ;  /* 0x00000000fffff984 */ /* 0x000fe20000000800 */
[----:B------:R-:W-:Y:S01]  /*30d0*/  @!PT LDS RZ, [RZ] ;  /* 0x00000000fffff984 */ /* 0x000fe20000000800 */
[----:B------:R3:W-:Y:S06]  /*30e0*/  MEMBAR.ALL.CTA ;  /* 0x0000000000007992 */ /* 0x0007ec0000008000 */
[----:B---3--:R-:W3:Y:S01]  /*30f0*/  FENCE.VIEW.ASYNC.S ;  /* 0x00000000000073c6 */ /* 0x008ee20000000000 */
[----:B------:R-:W-:Y:S01]  /*3100*/  SEL R11, R11, RZ, P1 ;  /* 0x000000ff0b0b7207 */ /* 0x000fe20000800000 */
[----:B---3--:R3:W-:Y:S01]  /*3110*/  SYNCS.ARRIVE.TRANS64.RED.A1T0 RZ, [R2+URZ], RZ ;  /* 0x000000ff02ff79a7 */ /* 0x0087e200081004ff */
[----:B--2---:R-:W-:-:S02]  /*3120*/  LOP3.LUT P3, RZ, R6, 0x1, RZ, 0xc0, !PT ;  /* 0x0000000106ff7812 */ /* 0x004fc4000786c0ff */
[----:B------:R-:W-:-:S04]  /*3130*/  SEL R4, RZ, 0x1, P1 ;  /* 0x00000001ff047807 */ /* 0x000fc80000800000 */
[----:B------:R-:W-:Y:S02]  /*3140*/  LOP3.LUT R10, R10, R4, RZ, 0x3c, !PT ;  /* 0x000000040a0a7212 */ /* 0x000fe400078e3cff */
[----:B---3--:R-:W-:-:S04]  /*3150*/  SEL R2, RZ, 0x1, P0 ;  /* 0x00000001ff027807 */ /* 0x008fc80000000000 */
[----:B------:R-:W-:Y:S01]  /*3160*/  LOP3.LUT R9, R9, R2, RZ, 0x3c, !PT ;  /* 0x0000000209097212 */ /* 0x000fe200078e3cff */
[----:B------:R-:W-:Y:S06]  /*3170*/  @P3 BRA `(.L_x_54) ;  /* 0xfffffffc002c3947 */ /* 0x000fec000383ffff */
[----:B------:R-:W-:Y:S01]  /*3180*/  ULEA UR4, UR5, UR6, 0x3 ;  /* 0x0000000605047291 */ /* 0x000fe2000f8e18ff */
[----:B------:R-:W-:-:S08]  /*3190*/  SHF.L.U32 R2, R12, 0x1f, RZ ;  /* 0x0000001f0c027819 */ /* 0x000fd000000006ff */
[----:B------:R-:W2:Y:S02]  /*31a0*/  SYNCS.PHASECHK.TRANS64 P0, [UR4+0xd0], R2 ;  /* 0x0000d002ff0075a7 */ /* 0x000ea40008001004 */
[----:B--2---:R-:W-:Y:S05]  /*31b0*/  @P0 BRA `(.L_x_55) ;  /* 0x0000000000080947 */ /* 0x004fea0003800000 */
[----:B------:R-:W2:Y:S02]  /*31c0*/  SYNCS.PHASECHK.TRANS64.TRYWAIT P0, [UR4+0xd0], R2 ;  /* 0x0000d002ff0075a7 */ /* 0x000ea40008001104 */
[----:B--2---:R-:W-:Y:S05]  /*31d0*/  @!P0 BRA `(.L_x_56) ;  /* 0x0000006000a48947 */ /* 0x004fea0003800000 */
.L_x_55:
[----:B------:R-:W-:-:S04]  /*31e0*/  UIADD3 UR7, UPT, UPT, UR5, 0x1, URZ ;  /* 0x0000000105077890 */ /* 0x000fc8000fffe0ff */
[----:B------:R-:W-:-:S04]  /*31f0*/  UISETP.NE.AND UP0, UPT, UR7, 0x2, UPT ;  /* 0x000000020700788c */ /* 0x000fc8000bf05270 */
[----:B------:R-:W-:Y:S02]  /*3200*/  USEL UR8, URZ, 0x1, UP0 ;  /* 0x00000001ff087887 */ /* 0x000fe40008000000 */
[----:B------:R-:W-:-:S04]  /*3210*/  USEL UR7, UR7, URZ, UP0 ;  /* 0x000000ff07077287 */ /* 0x000fc80008000000 */
[----:B------:R-:W-:Y:S01]  /*3220*/  ULEA UR7, UR7, UR6, 0x3 ;  /* 0x0000000607077291 */ /* 0x000fe2000f8e18ff */
[----:B--2---:R-:W-:-:S04]  /*3230*/  LOP3.LUT R2, R12, UR8, RZ, 0x3c, !PT ;  /* 0x000000080c027c12 */ /* 0x004fc8000f8e3cff */
[----:B------:R-:W-:-:S04]  /*3240*/  SHF.L.U32 R0, R2, 0x1f, RZ ;  /* 0x0000001f02007819 */ /* 0x000fc800000006ff */
[----:B------:R-:W2:Y:S02]  /*3250*/  SYNCS.PHASECHK.TRANS64 P0, [UR7+0xd0], R0 ;  /* 0x0000d000ff0075a7 */ /* 0x000ea40008001007 */
[----:B-12---:R-:W-:Y:S05]  /*3260*/  @P0 EXIT ;  /* 0x000000000000094d */ /* 0x006fea0003800000 */
[----:B------:R-:W-:Y:S02]  /*3270*/  SHF.L.U32 R2, R2, 0x1f, RZ ;  /* 0x0000001f02027819 */ /* 0x000fe400000006ff */
[----:B------:R-:W-:-:S07]  /*3280*/  MOV R0, UR7 ;  /* 0x0000000700007c02 */ /* 0x000fce0008000f00 */
.L_x_57:
[----:B-1----:R1:W2:Y:S02]  /*3290*/  SYNCS.PHASECHK.TRANS64.TRYWAIT P0, [R0+URZ+0xd0], R2 ;  /* 0x0000d002000075a7 */ /* 0x0022a400080011ff */
[----:B--2---:R-:W-:Y:S05]  /*32a0*/  @!P0 NANOSLEEP.SYNCS 0x989680 ;  /* 0x009896800000895d */ /* 0x004fea0003900000 */
[----:B------:R-:W2:Y:S02]  /*32b0*/  @!P0 SYNCS.PHASECHK.TRANS64 P0, [R0+URZ+0xd0], R2 ;  /* 0x0000d002000085a7 */ /* 0x000ea400080010ff */
[----:B--2---:R-:W-:Y:S05]  /*32c0*/  @P0 EXIT ;  /* 0x000000000000094d */ /* 0x004fea0003800000 */
[----:B------:R-:W-:Y:S05]  /*32d0*/  BRA `(.L_x_57) ;  /* 0xfffffffc00ec7947 */ /* 0x000fea000383ffff */
.L_x_50:
[----:B------:R-:W-:Y:S05]  /*32e0*/  BRA.U UP5, `(.L_x_58) ;  /* 0x0000001105d87547 */ /* 0x000fea000b800000 */
[----:B------:R-:W-:Y:S01]  /*32f0*/  UMOV UR4, 0x40 ;  /* 0x0000004000047882 */ /* 0x000fe20000000000 */
[----:B------:R-:W-:Y:S01]  /*3300*/  NOP ;  /* 0x0000000000007918 */ /* 0x000fe20000000000 */
[----:B------:R-:W-:Y:S01]  /*3310*/  ULEA UR5, UR47, UR4, 0x18 ;  /* 0x000000042f057291 */ /* 0x000fe2000f8ec0ff */
[----:B------:R-:W-:Y:S02]  /*3320*/  UMOV UR6, 0x400 ;  /* 0x0000040000067882 */ /* 0x000fe40000000000 */
[----:B------:R-:W-:-:S06]  /*3330*/  ULEA UR6, UR47, UR6, 0x18 ;  /* 0x000000062f067291 */ /* 0x000fcc000f8ec0ff */
[----:B------:R-:W2:Y:S02]  /*3340*/  LDS.U8 R0, [UR5+0x1c] ;  /* 0x00001c05ff007984 */ /* 0x000ea40008000000 */
[----:B--2---:R-:W-:-:S13]  /*3350*/  ISETP.NE.AND P0, PT, R0, RZ, PT ;  /* 0x000000ff0000720c */ /* 0x004fda0003f05270 */
[----:B------:R-:W-:Y:S05]  /*3360*/  @P0 BRA `(.L_x_59) ;  /* 0x0000000400080947 */ /* 0x000fea0003800000 */
[----:B------:R-:W-:Y:S02]  /*3370*/  UISETP.NE.U32.AND UP1, UPT, UR48, 0x1, UPT ;  /* 0x000000013000788c */ /* 0x000fe4000bf25070 */
[----:B------:R-:W-:-:S07]  /*3380*/  UIADD3 UR7, UPT, UPT, UR5, 0x8, URZ ;  /* 0x0000000805077890 */ /* 0x000fce000fffe0ff */
[----:B------:R-:W-:Y:S05]  /*3390*/  BRA.U !UP1, `(.L_x_60) ;  /* 0x00000001099c7547 */ /* 0x000fea000b800000 */
[----:B------:R-:W-:Y:S01]  /*33a0*/  ELECT P0, URZ, PT ;  /* 0x0000000000ff782f */ /* 0x000fe20003800000 */
[----:B------:R-:W-:-:S12]  /*33b0*/  BSSY B0, `(.L_x_60) ;  /* 0x0000025000007945 */ /* 0x000fd80003800000 */
[----:B------:R-:W-:Y:S05]  /*33c0*/  @!P0 BRA `(.L_x_61) ;  /* 0x00000000008c8947 */ /* 0x000fea0003800000 */
[----:B------:R-:W-:-:S05]  /*33d0*/  UMOV UR4, 0x10 ;  /* 0x0000001000047882 */ /* 0x000fca0000000000 */
[----:B------:R-:W-:Y:S04]  /*33e0*/  DEPBAR.LE SB2, 0x36 ;  /* 0x0000ad800000791a */ /* 0x000fe80000000000 */
[----:B------:R-:W2:Y:S02]  /*33f0*/  UTCATOMSWS.2CTA.FIND_AND_SET.ALIGN UP0, UR4, UR4 ;  /* 0x00000004000475e3 */ /* 0x000ea40008200800 */
[----:B--2---:R-:W-:Y:S01]  /*3400*/  MOV R10, UR4 ;  /* 0x00000004000a7c02 */ /* 0x004fe20008000f00 */
[----:B------:R-:W-:Y:S06]  /*3410*/  BRA.U UP0, `(.L_x_62) ;  /* 0x0000000100187547 */ /* 0x000fec000b800000 */
.L_x_63:
[----:B------:R-:W-:Y:S05]  /*3420*/  NANOSLEEP 0x64 ;  /* 0x000000640000795d */ /* 0x000fea0003800000 */
[----:B------:R-:W-:-:S05]  /*3430*/  UMOV UR4, 0x10 ;  /* 0x0000001000047882 */ /* 0x000fca0000000000 */
[----:B------:R-:W-:Y:S04]  /*3440*/  DEPBAR.LE SB2, 0x36 ;  /* 0x0000ad800000791a */ /* 0x000fe80000000000 */
[----:B------:R-:W2:Y:S02]  /*3450*/  UTCATOMSWS.2CTA.FIND_AND_SET.ALIGN UP0, UR4, UR4 ;  /* 0x00000004000475e3 */ /* 0x000ea40008200800 */
[----:B--2---:R-:W-:Y:S01]  /*3460*/  MOV R10, UR4 ;  /* 0x00000004000a7c02 */ /* 0x004fe20008000f00 */
[----:B------:R-:W-:Y:S05]  /*3470*/  BRA.U !UP0, `(.L_x_63) ;  /* 0xfffffffd08e87547 */ /* 0x000fea000b83ffff */
.L_x_62:
[----:B------:R-:W2:Y:S01]  /*3480*/  LDS R6, [UR5+0x10] ;  /* 0x00001005ff067984 */ /* 0x000ea20008000800 */
[----:B------:R-:W-:Y:S01]  /*3490*/  IMAD.U32 R0, RZ, RZ, UR6 ;  /* 0x00000006ff007e24 */ /* 0x000fe2000f8e00ff */
[----:B------:R-:W-:-:S03]  /*34a0*/  MOV R4, UR49 ;  /* 0x0000003100047c02 */ /* 0x000fc60008000f00 */
[----:B------:R-:W-:Y:S01]  /*34b0*/  VIADD R0, R0, 0x170 ;  /* 0x0000017000007836 */ /* 0x000fe20000000000 */
[----:B--2---:R-:W-:-:S04]  /*34c0*/  SHF.L.U32 R6, R6, 0x1f, RZ ;  /* 0x0000001f06067819 */ /* 0x004fc800000006ff */
[----:B------:R-:W2:Y:S02]  /*34d0*/  SYNCS.PHASECHK.TRANS64.TRYWAIT P0, [UR5+0x8], R6 ;  /* 0x00000806ff0075a7 */ /* 0x000ea40008001105 */
[----:B--2---:R-:W-:Y:S05]  /*34e0*/  @P0 BRA `(.L_x_64) ;  /* 0x0000000000080947 */ /* 0x004fea0003800000 */
[----:B------:R-:W2:Y:S02]  /*34f0*/  SYNCS.PHASECHK.TRANS64.TRYWAIT P0, [UR5+0x8], R6 ;  /* 0x00000806ff0075a7 */ /* 0x000ea40008001105 */
[----:B--2---:R-:W-:Y:S05]  /*3500*/  @!P0 BRA `(.L_x_65) ;  /* 0x0000005c00f08947 */ /* 0x004fea0003800000 */
.L_x_64:
[----:B------:R-:W-:Y:S01]  /*3510*/  PRMT R4, R4, 0x654, R0 ;  /* 0x0000065404047816 */ /* 0x000fe20000000000 */
[----:B------:R-:W-:Y:S01]  /*3520*/  HFMA2 R0, -RZ, RZ, 0, 5.9604644775390625e-08 ;  /* 0x00000001ff007431 */ /* 0x000fe200000001ff */
[----:B------:R-:W-:Y:S01]  /*3530*/  UPRMT UR4, UR49, 0x654, UR7 ;  /* 0x0000065431047896 */ /* 0x000fe20008000007 */
[----:B------:R-:W-:Y:S02]  /*3540*/  IMAD.MOV.U32 R8, RZ, RZ, 0xffff ;  /* 0x0000ffffff087424 */ /* 0x000fe400078e00ff */
[----:B--2---:R-:W-:Y:S02]  /*3550*/  IMAD.MOV.U32 R6, RZ, RZ, 0x4 ;  /* 0x00000004ff067424 */ /* 0x004fe400078e00ff */
[----:B------:R-:W-:Y:S01]  /*3560*/  IMAD.SHL.U32 R9, R10, 0x20, RZ ;  /* 0x000000200a097824 */ /* 0x000fe200078e00ff */
[----:B------:R-:W-:Y:S02]  /*3570*/  MOV R5, UR4 ;  /* 0x0000000400057c02 */ /* 0x000fe40008000f00 */
[-C--:B------:R-:W-:Y:S01]  /*3580*/  SHF.L.U32 R8, R8, R10.reuse, RZ ;  /* 0x0000000a08087219 */ /* 0x080fe200000006ff */
[----:B------:R2:W-:Y:S01]  /*3590*/  SYNCS.ARRIVE.TRANS64.RED RZ, [UR4], R6 ;  /* 0x00000006ffff79a7 */ /* 0x0005e20008000404 */
[----:B------:R-:W-:Y:S01]  /*35a0*/  SHF.L.U32 R7, R0, R10, RZ ;  /* 0x0000000a00077219 */ /* 0x000fe200000006ff */
[----:B------:R2:W-:Y:S04]  /*35b0*/  STS [UR6+0x170], R9 ;  /* 0x00017009ff007988 */ /* 0x0005e80008000806 */
[----:B------:R2:W-:Y:S04]  /*35c0*/  STAS [R4.64], R10 ;  /* 0x0000000a04007dbd */ /* 0x0005e8000c0008ff */
[----:B------:R2:W-:Y:S04]  /*35d0*/  ATOMS.OR RZ, [UR5+0x14], R8 ;  /* 0x00001408ffff798c */ /* 0x0005e8000b000005 */
[----:B------:R2:W-:Y:S04]  /*35e0*/  ATOMS.OR RZ, [UR5+0x18], R7 ;  /* 0x00001807ffff798c */ /* 0x0005e8000b000005 */
[----:B------:R2:W-:Y:S02]  /*35f0*/  ATOMS.XOR RZ, [UR5+0x10], R0 ;  /* 0x00001000ffff798c */ /* 0x0005e4000b800005 */
.L_x_61:
[----:B-1----:R-:W-:Y:S05]  /*3600*/  BSYNC B0 ;  /* 0x0000000000007941 */ /* 0x002fea0003800000 */
.L_x_60:
[----:B------:R-:W-:Y:S05]  /*3610*/  BRA.U UP1, `(.L_x_66) ;  /* 0x00000001016c7547 */ /* 0x000fea000b800000 */
[----:B------:R-:W-:-:S03]  /*3620*/  UMOV UR4, 0xffffffff ;  /* 0xffffffff00047882 */ /* 0x000fc60000000000 */
[----:B------:R-:W-:Y:S05]  /*3630*/  BRA.DIV UR4, `(.L_x_67) ;  /* 0x0000005e04bc7947 */ /* 0x000fea000b800000 */
[----:B------:R-:W-:-:S13]  /*3640*/  ELECT P6, URZ, PT ;  /* 0x0000000000ff782f */ /* 0x000fda00038c0000 */
.L_x_175:
[----:B------:R-:W-:Y:S05]  /*3650*/  @!P6 BRA `(.L_x_66) ;  /* 0x00000000005ce947 */ /* 0x000fea0003800000 */
[----:B--2---:R-:W2:Y:S02]  /*3660*/  LDS R4, [UR5+0x10] ;  /* 0x00001005ff047984 */ /* 0x004ea40008000800 */
[----:B--2---:R-:W-:-:S04]  /*3670*/  SHF.L.U32 R4, R4, 0x1f, RZ ;  /* 0x0000001f04047819 */ /* 0x004fc800000006ff */
[----:B------:R-:W2:Y:S02]  /*3680*/  SYNCS.PHASECHK.TRANS64.TRYWAIT P0, [UR5+0x8], R4 ;  /* 0x00000804ff0075a7 */ /* 0x000ea40008001105 */
[----:B--2---:R-:W-:Y:S05]  /*3690*/  @P0 BRA `(.L_x_68) ;  /* 0x0000000000080947 */ /* 0x004fea0003800000 */
[----:B------:R-:W2:Y:S02]  /*36a0*/  SYNCS.PHASECHK.TRANS64.TRYWAIT P0, [UR5+0x8], R4 ;  /* 0x00000804ff0075a7 */ /* 0x000ea40008001105 */
[----:B--2---:R-:W-:Y:S05]  /*36b0*/  @!P0 BRA `(.L_x_69) ;  /* 0x0000005c00bc8947 */ /* 0x004fea0003800000 */
.L_x_68:
[----:B------:R-:W3:Y:S01]  /*36c0*/  LDS R6, [UR6+0x170] ;  /* 0x00017006ff067984 */ /* 0x000ee20008000800 */
[----:B--2---:R-:W-:Y:S02]  /*36d0*/  HFMA2 R0, -RZ, RZ, 0, 5.9604644775390625e-08 ;  /* 0x00000001ff007431 */ /* 0x004fe400000001ff */
[----:B------:R-:W-:Y:S01]  /*36e0*/  IMAD.MOV.U32 R4, RZ, RZ, 0xffff ;  /* 0x0000ffffff047424 */ /* 0x000fe200078e00ff */
[----:B------:R-:W-:Y:S01]  /*36f0*/  UPRMT UR4, UR49, 0x654, UR7 ;  /* 0x0000065431047896 */ /* 0x000fe20008000007 */
[----:B---3--:R-:W-:-:S03]  /*3700*/  IMAD.SHL.U32 R5, R6, 0x20, RZ ;  /* 0x0000002006057824 */ /* 0x008fc600078e00ff */
[-C--:B------:R-:W-:Y:S02]  /*3710*/  SHF.L.U32 R4, R4, R6.reuse, RZ ;  /* 0x0000000604047219 */ /* 0x080fe400000006ff */
[----:B------:R-:W-:Y:S01]  /*3720*/  SHF.L.U32 R6, R0, R6, RZ ;  /* 0x0000000600067219 */ /* 0x000fe200000006ff */
[----:B------:R3:W-:Y:S04]  /*3730*/  STS [UR6+0x170], R5 ;  /* 0x00017005ff007988 */ /* 0x0007e80008000806 */
[----:B------:R3:W-:Y:S04]  /*3740*/  ATOMS.OR RZ, [UR5+0x14], R4 ;  /* 0x00001404ffff798c */ /* 0x0007e8000b000005 */
[----:B------:R3:W-:Y:S01]  /*3750*/  ATOMS.OR RZ, [UR5+0x18], R6 ;  /* 0x00001806ffff798c */ /* 0x0007e2000b000005 */
[----:B------:R-:W-:Y:S03]  /*3760*/  SYNCS.ARRIVE.TRANS64.RED.A1T0 RZ, [UR4], RZ ;  /* 0x000000ffffff79a7 */ /* 0x000fe60008100404 */
[----:B------:R3:W-:Y:S01]  /*3770*/  ATOMS.XOR RZ, [UR5+0x10], R0 ;  /* 0x00001000ffff798c */ /* 0x0007e2000b800005 */
[----:B------:R-:W-:Y:S05]  /*3780*/  BRA `(.L_x_66) ;  /* 0x0000000000107947 */ /* 0x000fea0003800000 */
.L_x_59:
[----:B------:R-:W-:Y:S02]  /*3790*/  MOV R0, 0xffffffff ;  /* 0xffffffff00007802 */ /* 0x000fe40000000f00 */
[----:B------:R-:W-:-:S03]  /*37a0*/  MOV R4, 0x37d0 ;  /* 0x000037d000047802 */ /* 0x000fc60000000f00 */
[----:B------:R2:W-:Y:S04]  /*37b0*/  STS [UR6+0x170], R0 ;  /* 0x00017000ff007988 */ /* 0x0005e80008000806 */
[----:B-12--5:R-:W-:Y:S05]  /*37c0*/  CALL.REL.NOINC `($__internal_1_$__cuda_sm10x_tcgen05_guardrail_trap_phase_invalid_during_alloc) ;  /* 0x0000006400907944 */ /* 0x026fea0003c00000 */
.L_x_66:
[----:B------:R-:W-:Y:S05]  /*37d0*/  WARPSYNC.ALL ;  /* 0x0000000000007948 */ /* 0x000fea0003800000 */
[----:B------:R-:W4:Y:S01]  /*37e0*/  S2UR UR4, SR_CgaCtaId ;  /* 0x00000000000479c3 */ /* 0x000f220000008800 */
[----:B------:R-:W-:Y:S01]  /*37f0*/  UMOV UR26, 0x400 ;  /* 0x00000400001a7882 */ /* 0x000fe20000000000 */
[----:B------:R-:W-:-:S06]  /*3800*/  NOP ;  /* 0x0000000000007918 */ /* 0x000fcc0000000000 */
[----:B------:R-:W-:Y:S06]  /*3810*/  BAR.ARV 0x6, 0xa0 ;  /* 0x0182800000007b1d */ /* 0x000fec0000002000 */
[----:B------:R-:W1:Y:S01]  /*3820*/  LDCU UR6, c[0x0][0x38c] ;  /* 0x00007180ff0677ac */ /* 0x000e620008000800 */
[----:B------:R-:W-:Y:S01]  /*3830*/  LOP3.LUT R3, R3, 0xffff, RZ, 0xc0, !PT ;  /* 0x0000ffff03037812 */ /* 0x000fe200078ec0ff */
[----:B--2---:R-:W-:Y:S01]  /*3840*/  IMAD.MOV.U32 R9, RZ, RZ, 0x1 ;  /* 0x00000001ff097424 */ /* 0x004fe200078e00ff */
[----:B------:R-:W-:Y:S01]  /*3850*/  LOP3.LUT R2, R2, 0xffff, RZ, 0xc0, !PT ;  /* 0x0000ffff02027812 */ /* 0x000fe200078ec0ff */
[----:B------:R-:W-:Y:S01]  /*3860*/  IMAD.MOV.U32 R8, RZ, RZ, RZ ;  /* 0x000000ffff087224 */ /* 0x000fe200078e00ff */
[----:B------:R-:W-:Y:S01]  /*3870*/  R2UR UR28, R3 ;  /* 0x00000000031c72ca */ /* 0x000fe200000e0000 */
[----:B------:R-:W-:Y:S01]  /*3880*/  UMOV UR32, URZ ;  /* 0x000000ff00207c82 */ /* 0x000fe20008000000 */
[----:B------:R-:W-:-:S02]  /*3890*/  R2UR UR42, R2 ;  /* 0x00000000022a72ca */ /* 0x000fc400000e0000 */
[----:B------:R-:W-:Y:S01]  /*38a0*/  CS2R R2, SRZ ;  /* 0x0000000000027805 */ /* 0x000fe2000001ff00 */
[----:B------:R-:W-:Y:S01]  /*38b0*/  UMOV UR23, URZ ;  /* 0x000000ff00177c82 */ /* 0x000fe20008000000 */
[----:B----4-:R-:W-:Y:S01]  /*38c0*/  ULEA UR26, UR4, UR26, 0x18 ;  /* 0x0000001a041a7291 */ /* 0x010fe2000f8ec0ff */
[----:B------:R-:W-:Y:S01]  /*38d0*/  UMOV UR22, URZ ;  /* 0x000000ff00167c82 */ /* 0x000fe20008000000 */
[----:B------:R-:W-:Y:S02]  /*38e0*/  UISETP.NE.AND UP3, UPT, UR48, URZ, UPT ;  /* 0x000000ff3000728c */ /* 0x000fe4000bf65270 */
[----:B------:R-:W-:Y:S02]  /*38f0*/  UIADD3 UR5, UPT, UPT, UR26, 0x4300, URZ ;  /* 0x000043001a057890 */ /* 0x000fe4000fffe0ff */
[----:B------:R-:W-:-:S03]  /*3900*/  UIADD3 UR4, UPT, UPT, UR26, 0x12300, URZ ;  /* 0x000123001a047890 */ /* 0x000fc6000fffe0ff */
[----:B---3--:R-:W2:Y:S01]  /*3910*/  LDS R0, [UR26+0x170] ;  /* 0x0001701aff007984 */ /* 0x008ea20008000800 */
[----:B-1----:R-:W-:Y:S02]  /*3920*/  UIADD3 UR6, UPT, UPT, UR6, 0x3f, URZ ;  /* 0x0000003f06067890 */ /* 0x002fe4000fffe0ff */
[----:B------:R-:W-:Y:S02]  /*3930*/  USHF.R.U32.HI UR5, URZ, 0x4, UR5 ;  /* 0x00000004ff057899 */ /* 0x000fe40008011605 */
[----:B------:R-:W-:Y:S02]  /*3940*/  USHF.R.S32.HI UR33, URZ, 0x1f, UR6 ;  /* 0x0000001fff217899 */ /* 0x000fe40008011406 */
[----:B------:R-:W-:Y:S02]  /*3950*/  USHF.R.U32.HI UR4, URZ, 0x4, UR4 ;  /* 0x00000004ff047899 */ /* 0x000fe40008011604 */
[----:B------:R-:W-:Y:S02]  /*3960*/  ULEA.HI UR33, UR33, UR6, URZ, 0x6 ;  /* 0x0000000621217291 */ /* 0x000fe4000f8f30ff */
[----:B------:R-:W-:-:S02]  /*3970*/  ULOP3.LUT UR5, UR5, 0x3fff, URZ, 0xc0, !UPT ;  /* 0x00003fff05057892 */ /* 0x000fc4000f8ec0ff */
[----:B------:R-:W-:Y:S02]  /*3980*/  USHF.R.S32.HI UR33, URZ, 0x6, UR33 ;  /* 0x00000006ff217899 */ /* 0x000fe40008011421 */
[----:B------:R-:W-:Y:S02]  /*3990*/  ULOP3.LUT UR30, UR4, 0x3fff, URZ, 0xc0, !UPT ;  /* 0x00003fff041e7892 */ /* 0x000fe4000f8ec0ff */
[----:B------:R-:W-:Y:S01]  /*39a0*/  UISETP.LT.AND UP0, UPT, UR33, 0x1, UPT ;  /* 0x000000012100788c */ /* 0x000fe2000bf01270 */
[----:B------:R-:W-:Y:S01]  /*39b0*/  UMOV UR40, 0x0 ;  /* 0x0000000000287882 */ /* 0x000fe20000000000 */
[----:B------:R-:W-:Y:S01]  /*39c0*/  UMOV UR41, 0x8200010 ;  /* 0x0820001000297882 */ /* 0x000fe20000000000 */
[----:B------:R-:W-:Y:S02]  /*39d0*/  ULOP3.LUT UR29, UR5, 0x10000, URZ, 0xfc, !UPT ;  /* 0x00010000051d7892 */ /* 0x000fe4000f8efcff */
[----:B------:R-:W-:Y:S02]  /*39e0*/  ULOP3.LUT UR30, UR30, 0x10000, URZ, 0xfc, !UPT ;  /* 0x000100001e1e7892 */ /* 0x000fe4000f8efcff */
[----:B------:R-:W-:Y:S01]  /*39f0*/  USEL UR43, UR33, 0x1, !UP0 ;  /* 0x00000001212b7887 */ /* 0x000fe2000c000000 */
[----:B------:R-:W-:Y:S01]  /*3a00*/  UMOV UR38, 0x0 ;  /* 0x0000000000267882 */ /* 0x000fe20000000000 */
[----:B------:R-:W-:Y:S01]  /*3a10*/  UMOV UR39, 0x8200010 ;  /* 0x0820001000277882 */ /* 0x000fe20000000000 */
[----:B------:R-:W-:Y:S01]  /*3a20*/  UMOV UR36, 0x0 ;  /* 0x0000000000247882 */ /* 0x000fe20000000000 */
[----:B------:R-:W-:Y:S01]  /*3a30*/  UMOV UR37, 0x8200010 ;  /* 0x0820001000257882 */ /* 0x000fe20000000000 */
[----:B------:R-:W-:Y:S01]  /*3a40*/  UMOV UR34, 0x0 ;  /* 0x0000000000227882 */ /* 0x000fe20000000000 */
[----:B------:R-:W-:Y:S01]  /*3a50*/  UMOV UR35, 0x8200010 ;  /* 0x0820001000237882 */ /* 0x000fe20000000000 */
[----:B--2---:R-:W-:-:S15]  /*3a60*/  R2UR UR44, R0 ;  /* 0x00000000002c72ca */ /* 0x004fde00000e0000 */
.L_x_77:
[C---:B------:R-:W-:Y:S02]  /*3a70*/  LEA R0, R8.reuse, UR26, 0x3 ;  /* 0x0000001a08007c11 */ /* 0x040fe4000f8e18ff */
[----:B------:R-:W-:Y:S02]  /*3a80*/  SHF.L.U32 R4, R3, 0x1f, RZ ;  /* 0x0000001f03047819 */ /* 0x000fe400000006ff */
[----:B------:R-:W-:Y:S02]  /*3a90*/  LEA R5, R8, UR26, 0x4 ;  /* 0x0000001a08057c11 */ /* 0x000fe4000f8e20ff */
[----:B------:R-:W1:Y:S02]  /*3aa0*/  SYNCS.PHASECHK.TRANS64.TRYWAIT P0, [R0+URZ+0xc0], R4 ;  /* 0x0000c004000075a7 */ /* 0x000e6400080011ff */
[----:B-1-3--:R-:W-:Y:S05]  /*3ab0*/  @!P0 BRA `(.L_x_70) ;  /* 0x0000005800d48947 */ /* 0x00afea0003800000 */
.L_x_176:
[----:B-1----:R-:W1:Y:S01]  /*3ac0*/  LDS.128 R4, [R5+0x150] ;  /* 0x0001500005047984 */ /* 0x002e620000000c00 */
[----:B------:R-:W-:Y:S02]  /*3ad0*/  VIADD R0, R0, 0xd0 ;  /* 0x000000d000007836 */ /* 0x000fe40000000000 */
[----:B------:R-:W-:Y:S01]  /*3ae0*/  VIADD R8, R8, 0x1 ;  /* 0x0000000108087836 */ /* 0x000fe20000000000 */
[----:B------:R-:W-:Y:S01]  /*3af0*/  @!PT LDS RZ, [RZ] ;  /* 0x00000000fffff984 */ /* 0x000fe20000000800 */
[----:B------:R-:W-:Y:S01]  /*3b00*/  @!PT LDS RZ, [RZ] ;  /* 0x00000000fffff984 */ /* 0x000fe20000000800 */
[----:B------:R-:W-:Y:S01]  /*3b10*/  @!PT LDS RZ, [RZ] ;  /* 0x00000000fffff984 */ /* 0x000fe20000000800 */
[----:B------:R-:W-:Y:S01]  /*3b20*/  @!PT LDS RZ, [RZ] ;  /* 0x00000000fffff984 */ /* 0x000fe20000000800 */
[----:B------:R2:W-:Y:S06]  /*3b30*/  MEMBAR.ALL.CTA ;  /* 0x0000000000007992 */ /* 0x0005ec0000008000 */
[----:B--2---:R-:W2:Y:S01]  /*3b40*/  FENCE.VIEW.ASYNC.S ;  /* 0x00000000000073c6 */ /* 0x004ea20000000000 */
[----:B------:R-:W-:-:S04]  /*3b50*/  PRMT R0, RZ, 0x654, R0 ;  /* 0x00000654ff007816 */ /* 0x000fc80000000000 */
[----:B--2---:R2:W-:Y:S01]  /*3b60*/  SYNCS.ARRIVE.TRANS64.RED.A1T0 RZ, [R0+URZ], RZ ;  /* 0x000000ff00ff79a7 */ /* 0x0045e200081004ff */
[----:B-1----:R-:W-:Y:S01]  /*3b70*/  LOP3.LUT P1, RZ, R6, 0x1, RZ, 0xc0, !PT ;  /* 0x0000000106ff7812 */ /* 0x002fe2000782c0ff */
[----:B--2---:R-:W-:-:S12]  /*3b80*/  BRA.U UP3, `(.L_x_71) ;  /* 0x0000000503087547 */ /* 0x004fd8000b800000 */
[----:B------:R-:W1:Y:S01]  /*3b90*/  LDCU UR4, c[0x0][0x38c] ;  /* 0x00007180ff0477ac */ /* 0x000e620008000800 */
[----:B------:R-:W-:Y:S02]  /*3ba0*/  PLOP3.LUT P2, PT, PT, PT, PT, 0x80, 0x8 ;  /* 0x000000000008781c */ /* 0x000fe40003f4f070 */
[----:B------:R-:W-:Y:S01]  /*3bb0*/  SHF.L.U32 R4, R9, 0x1f, RZ ;  /* 0x0000001f09047819 */ /* 0x000fe200000006ff */
[----:B------:R-:W-:Y:S02]  /*3bc0*/  ULEA UR31, UR32, UR26, 0x3 ;  /* 0x0000001a201f7291 */ /* 0x000fe4000f8e18ff */
[----:B------:R-:W-:Y:S02]  /*3bd0*/  ULEA UR11, UR32, UR44, 0x6 ;  /* 0x0000002c200b7291 */ /* 0x000fe4000f8e30ff */
[----:B-1----:R-:W-:-:S06]  /*3be0*/  UISETP.GE.AND UP0, UPT, UR4, 0x1, UPT ;  /* 0x000000010400788c */ /* 0x002fcc000bf06270 */
[----:B------:R-:W-:-:S05]  /*3bf0*/  PLOP3.LUT P0, PT, PT, PT, UP0, 0x80, 0x8 ;  /* 0x000000000008781c */ /* 0x000fca0003f0f008 */
[----:B------:R-:W-:-:S08]  /*3c00*/  @UP0 ULEA UR4, UR23, UR26, 0x3 ;  /* 0x0000001a17040291 */ /* 0x000fd0000f8e18ff */
[----:B------:R-:W-:-:S04]  /*3c10*/  @P0 SHF.L.U32 R0, R2, 0x1f, RZ ;  /* 0x0000001f02000819 */ /* 0x000fc800000006ff */
[----:B------:R1:W2:Y:S01]  /*3c20*/  @P0 SYNCS.PHASECHK.TRANS64.TRYWAIT P2, [UR4], R0 ;  /* 0x00000000ff0005a7 */ /* 0x0002a20008041104 */
[----:B------:R-:W3:Y:S02]  /*3c30*/  SYNCS.PHASECHK.TRANS64.TRYWAIT P0, [UR31+0x100], R4 ;  /* 0x00010004ff0075a7 */ /* 0x000ee4000800111f */
[----:B-123--:R-:W-:Y:S05]  /*3c40*/  @!P0 BRA `(.L_x_72) ;  /* 0x0000005800848947 */ /* 0x00efea0003800000 */
.L_x_178:
[----:B------:R-:W-:Y:S01]  /*3c50*/  UMOV UR27, UR22 ;  /* 0x00000016001b7c82 */ /* 0x000fe20008000000 */
[----:B------:R-:W-:Y:S05]  /*3c60*/  BRA.U !UP0, `(.L_x_73) ;  /* 0x0000000108c07547 */ /* 0x000fea000b800000 */
[----:B------:R-:W-:Y:S02]  /*3c70*/  UIADD3 UR27, UPT, UPT, UR43, UR22, URZ ;  /* 0x000000162b1b7290 */ /* 0x000fe4000fffe0ff */
[----:B------:R-:W-:Y:S01]  /*3c80*/  UPLOP3.LUT UP2, UPT, UPT, UPT, UPT, 0x40, 0x4 ;  /* 0x000000000004789c */ /* 0x000fe20003f4e870 */
[----:B------:R-:W-:Y:S01]  /*3c90*/  UMOV UR24, UR33 ;  /* 0x0000002100187c82 */ /* 0x000fe20008000000 */
[----:B------:R-:W-:-:S09]  /*3ca0*/  UMOV UR10, UR23 ;  /* 0x00000017000a7c82 */ /* 0x000fd20008000000 */
.L_x_76:
[----:B--2---:R-:W-:Y:S01]  /*3cb0*/  ULEA UR5, UR10, UR26, 0x3 ;  /* 0x0000001a0a057291 */ /* 0x004fe2000f8e18ff */
[----:B---3--:R-:W-:Y:S11]  /*3cc0*/  @P2 BRA `(.L_x_74) ;  /* 0x00000000000c2947 */ /* 0x008ff60003800000 */
[----:B-1----:R-:W-:Y:S04]  /*3cd0*/  SHF.L.U32 R4, R2, 0x1f, RZ ;  /* 0x0000001f02047819 */ /* 0x002fe800000006ff */
[----:B------:R-:W1:Y:S02]  /*3ce0*/  SYNCS.PHASECHK.TRANS64.TRYWAIT P0, [UR5], R4 ;  /* 0x00000004ff0075a7 */ /* 0x000e640008001105 */
[----:B-1----:R-:W-:Y:S05]  /*3cf0*/  @!P0 BRA `(.L_x_75) ;  /* 0x0000005800708947 */ /* 0x002fea0003800000 */
.L_x_74:
[----:B------:R-:W-:Y:S01]  /*3d00*/  UISETP.NE.AND UP0, UPT, UR24, 0x1, UPT ;  /* 0x000000011800788c */ /* 0x000fe2000bf05270 */
[----:B------:R-:W-:Y:S01]  /*3d10*/  PLOP3.LUT P2, PT, PT, PT, PT, 0x80, 0x8 ;  /* 0x000000000008781c */ /* 0x000fe20003f4f070 */
[----:B------:R-:W-:Y:S02]  /*3d20*/  UIADD3 UR4, UPT, UPT, UR10, 0x1, URZ ;  /* 0x000000010a047890 */ /* 0x000fe4000fffe0ff */
[----:B------:R-:W-:Y:S02]  /*3d30*/  UIADD3 UR25, UPT, UPT, UR5, 0x38, URZ ;  /* 0x0000003805197890 */ /* 0x000fe4000fffe0ff */
[----:B------:R-:W-:Y:S01]  /*3d40*/  UISETP.NE.AND UP1, UPT, UR4, 0x7, UPT ;  /* 0x000000070400788c */ /* 0x000fe2000bf25270 */
[----:B------:R-:W-:Y:S01]  /*3d50*/  PLOP3.LUT P0, PT, PT, PT, UP0, 0x80, 0x8 ;  /* 0x000000000008781c */ /* 0x000fe20003f0f008 */
[----:B------:R-:W-:Y:S02]  /*3d60*/  UIADD3 UR22, UPT, UPT, UR22, 0x1, URZ ;  /* 0x0000000116167890 */ /* 0x000fe4000fffe0ff */
[----:B------:R-:W-:Y:S02]  /*3d70*/  USEL UR6, URZ, 0x1, UP1 ;  /* 0x00000001ff067887 */ /* 0x000fe40008800000 */
[----:B------:R-:W-:Y:S02]  /*3d80*/  USEL UR23, UR4, URZ, UP1 ;  /* 0x000000ff04177287 */ /* 0x000fe40008800000 */
[----:B------:R-:W-:Y:S02]  /*3d90*/  UIADD3 UR24, UPT, UPT, UR24, -0x1, URZ ;  /* 0xffffffff18187890 */ /* 0x000fe4000fffe0ff */
[----:B------:R-:W-:Y:S01]  /*3da0*/  @UP0 ULEA UR4, UR23, UR26, 0x3 ;  /* 0x0000001a17040291 */ /* 0x000fe2000f8e18ff */
[----:B------:R-:W-:Y:S01]  /*3db0*/  LOP3.LUT R2, R2, UR6, RZ, 0x3c, !PT ;  /* 0x0000000602027c12 */ /* 0x000fe2000f8e3cff */
[----:B------:R-:W-:Y:S02]  /*3dc0*/  ULEA UR6, UR10, UR30, 0x9 ;  /* 0x0000001e0a067291 */ /* 0x000fe4000f8e48ff */
[----:B------:R-:W-:Y:S01]  /*3dd0*/  UISETP.NE.AND UP0, UPT, UR22, UR27, UPT ;  /* 0x0000001b1600728c */ /* 0x000fe2000bf05270 */
[----:B-1----:R-:W-:Y:S01]  /*3de0*/  @P0 SHF.L.U32 R0, R2, 0x1f, RZ ;  /* 0x0000001f02000819 */ /* 0x002fe200000006ff */
[----:B------:R-:W-:Y:S02]  /*3df0*/  UIADD3 UR20, UPT, UPT, UR6, 0x2, URZ ;  /* 0x0000000206147890 */ /* 0x000fe4000fffe0ff */
[----:B------:R-:W-:Y:S01]  /*3e00*/  UIADD3 UR16, UPT, UPT, UR6, 0x4, URZ ;  /* 0x0000000406107890 */ /* 0x000fe2000fffe0ff */
[----:B------:R2:W3:Y:S01]  /*3e10*/  @P0 SYNCS.PHASECHK.TRANS64.TRYWAIT P2, [UR4], R0 ;  /* 0x00000000ff0005a7 */ /* 0x0004e20008041104 */
[----:B------:R-:W-:Y:S02]  /*3e20*/  ULEA UR4, UR10, UR29, 0x9 ;  /* 0x0000001d0a047291 */ /* 0x000fe4000f8e48ff */
[----:B------:R-:W-:Y:S02]  /*3e30*/  UIADD3 UR12, UPT, UPT, UR6, 0x6, URZ ;  /* 0x00000006060c7890 */ /* 0x000fe4000fffe0ff */
[----:B------:R-:W-:Y:S02]  /*3e40*/  UIADD3 UR18, UPT, UPT, UR4, 0x2, URZ ;  /* 0x0000000204127890 */ /* 0x000fe4000fffe0ff */
[----:B------:R-:W-:Y:S02]  /*3e50*/  UIADD3 UR14, UPT, UPT, UR4, 0x4, URZ ;  /* 0x00000004040e7890 */ /* 0x000fe4000fffe0ff */
[----:B------:R-:W-:Y:S01]  /*3e60*/  UIADD3 UR8, UPT, UPT, UR4, 0x6, URZ ;  /* 0x0000000604087890 */ /* 0x000fe2000fffe0ff */
[----:B------:R-:W-:Y:S01]  /*3e70*/  UMOV UR7, 0x40004040 ;  /* 0x4000404000077882 */ /* 0x000fe20000000000 */
[----:B------:R-:W-:Y:S01]  /*3e80*/  UMOV UR5, 0x40004040 ;  /* 0x4000404000057882 */ /* 0x000fe20000000000 */
[----:B------:R-:W-:Y:S01]  /*3e90*/  UMOV UR21, 0x40004040 ;  /* 0x4000404000157882 */ /* 0x000fe20000000000 */
[----:B------:R2:W-:Y:S01]  /*3ea0*/  UTCHMMA.2CTA gdesc[UR4], gdesc[UR6], tmem[UR11], tmem[UR40], idesc[UR41], UP2 ;  /* 0x00ff2806040075ea */ /* 0x0005e2000920000b */
[----:B------:R-:W-:Y:S01]  /*3eb0*/  UPLOP3.LUT UP2, UPT, UPT, UPT, UPT, 0x80, 0x8 ;  /* 0x000000000008789c */ /* 0x000fe20003f4f070 */
[----:B------:R-:W-:Y:S01]  /*3ec0*/  UMOV UR19, 0x40004040 ;  /* 0x4000404000137882 */ /* 0x000fe20000000000 */
[----:B------:R-:W-:Y:S01]  /*3ed0*/  UMOV UR17, 0x40004040 ;  /* 0x4000404000117882 */ /* 0x000fe20000000000 */
[----:B------:R2:W-:Y:S01]  /*3ee0*/  UTCHMMA.2CTA gdesc[UR18], gdesc[UR20], tmem[UR11], tmem[UR38], idesc[UR39], UPT ;  /* 0x00ff2614120075ea */ /* 0x0005e2000ba0000b */
[----:B------:R-:W-:Y:S01]  /*3ef0*/  UMOV UR15, 0x40004040 ;  /* 0x40004040000f7882 */ /* 0x000fe20000000000 */
[----:B------:R-:W-:Y:S01]  /*3f00*/  UMOV UR13, 0x40004040 ;  /* 0x40004040000d7882 */ /* 0x000fe20000000000 */
[----:B------:R-:W-:Y:S01]  /*3f10*/  UMOV UR9, 0x40004040 ;  /* 0x4000404000097882 */ /* 0x000fe20000000000 */
[----:B------:R2:W-:Y:S01]  /*3f20*/  UTCHMMA.2CTA gdesc[UR14], gdesc[UR16], tmem[UR11], tmem[UR36], idesc[UR37], UPT ;  /* 0x00ff24100e0075ea */ /* 0x0005e2000ba0000b */
[----:B------:R2:W-:Y:S01]  /*3f30*/  UTCHMMA.2CTA gdesc[UR8], gdesc[UR12], tmem[UR11], tmem[UR34], idesc[UR35], UPT ;  /* 0x00ff220c080075ea */ /* 0x0005e2000ba0000b */
[----:B------:R2:W-:Y:S01]  /*3f40*/  UTCBAR.2CTA.MULTICAST [UR25], URZ, UR28 ;  /* 0x000000ff190073e9 */ /* 0x0005e2000820081c */
[----:B------:R-:W-:Y:S01]  /*3f50*/  UMOV UR10, UR23 ;  /* 0x00000017000a7c82 */ /* 0x000fe20008000000 */
[----:B------:R-:W-:Y:S05]  /*3f60*/  BRA.U UP0, `(.L_x_76) ;  /* 0xfffffffd00507547 */ /* 0x000fea000b83ffff */
.L_x_73:
[----:B--2---:R-:W-:Y:S01]  /*3f70*/  UIADD3 UR4, UPT, UPT, UR31, 0xe0, URZ ;  /* 0x000000e01f047890 */ /* 0x004fe2000fffe0ff */
[----:B------:R-:W-:-:S08]  /*3f80*/  UMOV UR22, UR27 ;  /* 0x0000001b00167c82 */ /* 0x000fd00008000000 */
[----:B------:R2:W-:Y:S01]  /*3f90*/  UTCBAR.2CTA.MULTICAST [UR4], URZ, UR42 ;  /* 0x000000ff040073e9 */ /* 0x0005e2000820082a */
[----:B------:R-:W-:Y:S02]  /*3fa0*/  NOP ;  /* 0x0000000000007918 */ /* 0x000fe40000000000 */
.L_x_71:
[----:B--2---:R-:W-:Y:S01]  /*3fb0*/  UIADD3 UR4, UPT, UPT, UR32, 0x1, URZ ;  /* 0x0000000120047890 */ /* 0x004fe2000fffe0ff */
[----:B------:R-:W-:-:S03]  /*3fc0*/  ISETP.NE.AND P0, PT, R8, 0x2, PT ;  /* 0x000000020800780c */ /* 0x000fc60003f05270 */
[----:B------:R-:W-:Y:S01]  /*3fd0*/  UISETP.NE.AND UP0, UPT, UR4, 0x4, UPT ;  /* 0x000000040400788c */ /* 0x000fe2000bf05270 */
[----:B-1----:R-:W-:Y:S02]  /*3fe0*/  SEL R0, RZ, 0x1, P0 ;  /* 0x00000001ff007807 */ /* 0x002fe40000000000 */
[----:B------:R-:W-:Y:S01]  /*3ff0*/  SEL R8, R8, RZ, P0 ;  /* 0x000000ff08087207 */ /* 0x000fe20000000000 */
[----:B------:R-:W-:Y:S01]  /*4000*/  USEL UR5, URZ, 0x1, UP0 ;  /* 0x00000001ff057887 */ /* 0x000fe20008000000 */
[----:B------:R-:W-:Y:S01]  /*4010*/  LOP3.LUT R3, R3, R0, RZ, 0x3c, !PT ;  /* 0x0000000003037212 */ /* 0x000fe200078e3cff */
[----:B------:R-:W-:-:S04]  /*4020*/  USEL UR32, UR4, URZ, UP0 ;  /* 0x000000ff04207287 */ /* 0x000fc80008000000 */
[----:B------:R-:W-:Y:S01]  /*4030*/  LOP3.LUT R9, R9, UR5, RZ, 0x3c, !PT ;  /* 0x0000000509097c12 */ /* 0x000fe2000f8e3cff */
[----:B------:R-:W-:Y:S07]  /*4040*/  @P1 BRA `(.L_x_77) ;  /* 0xfffffff800881947 */ /* 0x000fee000383ffff */
[----:B------:R-:W1:Y:S01]  /*4050*/  S2UR UR8, SR_CgaCtaId ;  /* 0x00000000000879c3 */ /* 0x000e620000008800 */
[----:B------:R-:W-:Y:S01]  /*4060*/  ELECT P0, URZ, PT ;  /* 0x0000000000ff782f */ /* 0x000fe20003800000 */
[----:B------:R-:W-:Y:S01]  /*4070*/  HFMA2 R0, -RZ, RZ, 0, 5.9604644775390625e-08 ;  /* 0x00000001ff007431 */ /* 0x000fe200000001ff */
[----:B------:R-:W-:-:S05]  /*4080*/  UMOV UR4, 0x40 ;  /* 0x0000004000047882 */ /* 0x000fca0000000000 */
[----:B------:R-:W-:Y:S01]  /*4090*/  UVIRTCOUNT.DEALLOC.SMPOOL 0x80 ;  /* 0x000000800000784c */ /* 0x000fe20000000000 */
[----:B------:R-:W-:Y:S02]  /*40a0*/  UISETP.NE.AND UP1, UPT, UR48, URZ, UPT ;  /* 0x000000ff3000728c */ /* 0x000fe4000bf25270 */
[----:B-1----:R-:W-:-:S09]  /*40b0*/  ULEA UR8, UR8, UR4, 0x18 ;  /* 0x0000000408087291 */ /* 0x002fd2000f8ec0ff */
[----:B------:R1:W-:Y:S01]  /*40c0*/  @P0 STS.U8 [UR8+0x1c], R0 ;  /* 0x00001c00ff000988 */ /* 0x0003e20008000008 */
[----:B------:R-:W-:Y:S05]  /*40d0*/  BRA.U UP1, `(.L_x_78) ;  /* 0x0000000101a07547 */ /* 0x000fea000b800000 */
[----:B------:R-:W-:Y:S01]  /*40e0*/  UIADD3 UR7, UPT, UPT, UR26, 0x100, URZ ;  /* 0x000001001a077890 */ /* 0x000fe2000fffe0ff */
[----:B------:R-:W-:-:S03]  /*40f0*/  SHF.L.U32 R2, R9, 0x1f, RZ ;  /* 0x0000001f09027819 */ /* 0x000fc600000006ff */
[----:B------:R-:W-:-:S09]  /*4100*/  ULEA UR4, UR32, UR7, 0x3 ;  /* 0x0000000720047291 */ /* 0x000fd2000f8e18ff */
[----:B------:R-:W2:Y:S02]  /*4110*/  SYNCS.PHASECHK.TRANS64.TRYWAIT P0, [UR4], R2 ;  /* 0x00000002ff0075a7 */ /* 0x000ea40008001104 */
[----:B--2---:R-:W-:Y:S05]  /*4120*/  @!P0 BRA `(.L_x_79) ;  /* 0x00000054007c8947 */ /* 0x004fea0003800000 */
.L_x_181:
        /* <DEDUP_REMOVED lines=9> */
.L_x_183:
        /* <DEDUP_REMOVED lines=9> */
.L_x_185:
[----:B------:R-:W-:-:S04]  /*4250*/  UIADD3 UR4, UPT, UPT, UR4, 0x1, URZ ;  /* 0x0000000104047890 */ /* 0x000fc8000fffe0ff */
[----:B------:R-:W-:-:S04]  /*4260*/  UISETP.NE.AND UP0, UPT, UR4, 0x4, UPT ;  /* 0x000000040400788c */ /* 0x000fc8000bf05270 */
[----:B------:R-:W-:Y:S02]  /*4270*/  USEL UR5, URZ, 0x1, UP0 ;  /* 0x00000001ff057887 */ /* 0x000fe40008000000 */
[----:B------:R-:W-:-:S04]  /*4280*/  USEL UR4, UR4, URZ, UP0 ;  /* 0x000000ff04047287 */ /* 0x000fc80008000000 */
[----:B------:R-:W-:Y:S01]  /*4290*/  ULEA UR4, UR4, UR7, 0x3 ;  /* 0x0000000704047291 */ /* 0x000fe2000f8e18ff */
[----:B------:R-:W-:-:S04]  /*42a0*/  LOP3.LUT R2, R2, UR5, RZ, 0x3c, !PT ;  /* 0x0000000502027c12 */ /* 0x000fc8000f8e3cff */
[----:B------:R-:W-:Y:S01]  /*42b0*/  SHF.L.U32 R2, R2, 0x1f, RZ ;  /* 0x0000001f02027819 */ /* 0x000fe200000006ff */
[----:B-1----:R-:W-:-:S04]  /*42c0*/  IMAD.U32 R0, RZ, RZ, UR4 ;  /* 0x00000004ff007e24 */ /* 0x002fc8000f8e00ff */
[----:B------:R1:W2:Y:S03]  /*42d0*/  SYNCS.PHASECHK.TRANS64.TRYWAIT P0, [R0+URZ], R2 ;  /* 0x00000002000075a7 */ /* 0x0002a600080011ff */
[----:B--2---:R-:W-:Y:S05]  /*42e0*/  @!P0 NANOSLEEP.SYNCS 0x989680 ;  /* 0x009896800000895d */ /* 0x004fea0003900000 */
[----:B------:R-:W2:Y:S02]  /*42f0*/  @!P0 SYNCS.PHASECHK.TRANS64 P0, [R0+URZ], R2 ;  /* 0x00000002000085a7 */ /* 0x000ea400080010ff */
[----:B--2---:R-:W-:Y:S05]  /*4300*/  @P0 BRA `(.L_x_82) ;  /* 0x0000000000200947 */ /* 0x004fea0003800000 */
.L_x_83:
[----:B--2---:R2:W4:Y:S02]  /*4310*/  SYNCS.PHASECHK.TRANS64.TRYWAIT P0, [R0+URZ], R2 ;  /* 0x00000002000075a7 */ /* 0x00452400080011ff */
[----:B----4-:R-:W-:Y:S05]  /*4320*/  @!P0 NANOSLEEP.SYNCS 0x989680 ;  /* 0x009896800000895d */ /* 0x010fea0003900000 */
[----:B------:R-:W4:Y:S02]  /*4330*/  @!P0 SYNCS.PHASECHK.TRANS64 P0, [R0+URZ], R2 ;  /* 0x00000002000085a7 */ /* 0x000f2400080010ff */
[----:B----4-:R-:W-:Y:S05]  /*4340*/  @!P0 BRA `(.L_x_83) ;  /* 0xfffffffc00f08947 */ /* 0x010fea000383ffff */
[----:B------:R-:W-:Y:S05]  /*4350*/  BRA `(.L_x_82) ;  /* 0x00000000000c7947 */ /* 0x000fea0003800000 */
.L_x_78:
[----:B------:R-:W-:-:S04]  /*4360*/  UIADD3 UR4, UPT, UPT, UR26, 0x140, URZ ;  /* 0x000001401a047890 */ /* 0x000fc8000fffe0ff */
[----:B------:R-:W-:-:S09]  /*4370*/  UPRMT UR4, UR49, 0x654, UR4 ;  /* 0x0000065431047896 */ /* 0x000fd20008000004 */
[----:B------:R-:W-:Y:S03]  /*4380*/  SYNCS.ARRIVE.TRANS64.RED.A1T0 RZ, [UR4], RZ ;  /* 0x000000ffffff79a7 */ /* 0x000fe60008100404 */
.L_x_82:
[----:B-12---:R-:W-:Y:S01]  /*4390*/  SHF.L.U32 R2, RZ, 0x1f, RZ ;  /* 0x0000001fff027819 */ /* 0x006fe200000006ff */
[----:B------:R-:W-:Y:S01]  /*43a0*/  UIADD3 UR4, UPT, UPT, UR26, 0x140, URZ ;  /* 0x000001401a047890 */ /* 0x000fe2000fffe0ff */
[----:B------:R-:W-:Y:S02]  /*43b0*/  PLOP3.LUT P0, PT, PT, PT, UP1, 0x80, 0x8 ;  /* 0x000000000008781c */ /* 0x000fe40003f0f018 */
[----:B------:R-:W1:Y:S02]  /*43c0*/  SYNCS.PHASECHK.TRANS64.TRYWAIT P1, [UR26+0x140], R2 ;  /* 0x00014002ff0075a7 */ /* 0x000e64000802111a */
[----:B-1----:R-:W-:Y:S09]  /*43d0*/  @!P1 BRA `(.L_x_84) ;  /* 0x0000005400189947 */ /* 0x002ff20003800000 */
.L_x_187:
[----:B------:R-:W-:Y:S01]  /*43e0*/  @!UP1 UPRMT UR4, UR49, 0x654, UR4 ;  /* 0x0000065431049896 */ /* 0x000fe20008000004 */
[----:B------:R-:W-:Y:S01]  /*43f0*/  UMOV UR5, 0xffff ;  /* 0x0000ffff00057882 */ /* 0x000fe20000000000 */
[----:B------:R-:W-:-:S07]  /*4400*/  UMOV UR6, 0x1 ;  /* 0x0000000100067882 */ /* 0x000fce0000000000 */
[----:B------:R-:W-:Y:S01]  /*4410*/  @!P0 SYNCS.ARRIVE.TRANS64.RED.A1T0 RZ, [UR4], RZ ;  /* 0x000000ffffff89a7 */ /* 0x000fe20008100404 */
[----:B------:R-:W-:Y:S01]  /*4420*/  NOP ;  /* 0x0000000000007918 */ /* 0x000fe20000000000 */
[----:B-1----:R-:W1:Y:S01]  /*4430*/  LDS R0, [UR8+0x14] ;  /* 0x00001408ff007984 */ /* 0x002e620008000800 */
[----:B------:R-:W-:-:S04]  /*4440*/  ULOP3.LUT UR4, UR44, 0xffff, URZ, 0xc0, !UPT ;  /* 0x0000ffff2c047892 */ /* 0x000fc8000f8ec0ff */
[----:B------:R-:W-:-:S04]  /*4450*/  USHF.R.U32.HI UR4, URZ, 0x5, UR4 ;  /* 0x00000005ff047899 */ /* 0x000fc80008011604 */
[----:B------:R-:W-:Y:S02]  /*4460*/  USHF.L.U32 UR5, UR5, UR4, URZ ;  /* 0x0000000405057299 */ /* 0x000fe400080006ff */
[----:B------:R-:W-:-:S04]  /*4470*/  USHF.L.U32 UR4, UR6, UR4, URZ ;  /* 0x0000000406047299 */ /* 0x000fc800080006ff */
[----:B-1----:R-:W-:-:S04]  /*4480*/  LOP3.LUT R0, R0, UR5, RZ, 0xc0, !PT ;  /* 0x0000000500007c12 */ /* 0x002fc8000f8ec0ff */
[----:B------:R-:W-:-:S13]  /*4490*/  ISETP.NE.AND P0, PT, R0, UR5, PT ;  /* 0x0000000500007c0c */ /* 0x000fda000bf05270 */
[----:B------:R-:W-:Y:S05]  /*44a0*/  @P0 BRA `(.L_x_85) ;  /* 0x0000000000580947 */ /* 0x000fea0003800000 */
[----:B------:R-:W1:Y:S02]  /*44b0*/  LDS R0, [UR8+0x18] ;  /* 0x00001808ff007984 */ /* 0x000e640008000800 */
[----:B-1----:R-:W-:-:S04]  /*44c0*/  LOP3.LUT R0, R0, UR4, RZ, 0xc0, !PT ;  /* 0x0000000400007c12 */ /* 0x002fc8000f8ec0ff */
[----:B------:R-:W-:-:S13]  /*44d0*/  ISETP.NE.AND P0, PT, R0, UR4, PT ;  /* 0x0000000400007c0c */ /* 0x000fda000bf05270 */
[----:B------:R-:W-:Y:S05]  /*44e0*/  @P0 BRA `(.L_x_86) ;  /* 0x00000000003c0947 */ /* 0x000fea0003800000 */
[----:B------:R-:W1:Y:S01]  /*44f0*/  S2R R2, SR_LANEID ;  /* 0x0000000000027919 */ /* 0x000e620000000000 */
[----:B------:R-:W-:-:S06]  /*4500*/  ULOP3.LUT UR5, URZ, UR5, URZ, 0x33, !UPT ;  /* 0x00000005ff057292 */ /* 0x000fcc000f8e33ff */
[----:B------:R-:W-:-:S04]  /*4510*/  IMAD.U32 R0, RZ, RZ, UR5 ;  /* 0x00000005ff007e24 */ /* 0x000fc8000f8e00ff */
[----:B------:R2:W4:Y:S02]  /*4520*/  REDUX UR7, R0 ;  /* 0x00000000000773c4 */ /* 0x0005240000000000 */
[----:B------:R1:W-:Y:S01]  /*4530*/  UTCATOMSWS.AND URZ, UR5 ;  /* 0x0000000500ff79e3 */ /* 0x0003e20008000000 */
[----:B--2---:R-:W-:Y:S01]  /*4540*/  LOP3.LUT R0, RZ, UR4, RZ, 0x33, !PT ;  /* 0x00000004ff007c12 */ /* 0x004fe2000f8e33ff */
[----:B------:R-:W-:Y:S02]  /*4550*/  VOTEU.ANY UR4, UPT, PT ;  /* 0x0000000000047886 */ /* 0x000fe400038e0100 */
[----:B------:R-:W-:Y:S02]  /*4560*/  UFLO.U32 UR4, UR4 ;  /* 0x00000004000472bd */ /* 0x000fe400080e0000 */
[----:B------:R-:W2:Y:S04]  /*4570*/  REDUX UR6, R0 ;  /* 0x00000000000673c4 */ /* 0x000ea80000000000 */
[----:B-1----:R-:W-:-:S02]  /*4580*/  ISETP.EQ.U32.AND P0, PT, R2, UR4, PT ;  /* 0x0000000402007c0c */ /* 0x002fc4000bf02070 */
[----:B----4-:R-:W-:-:S11]  /*4590*/  MOV R2, UR7 ;  /* 0x0000000700027c02 */ /* 0x010fd60008000f00 */
[----:B------:R1:W-:Y:S01]  /*45a0*/  @P0 ATOMS.AND RZ, [UR8+0x14], R2 ;  /* 0x00001402ffff098c */ /* 0x0003e2000a800008 */
[----:B--2---:R-:W-:-:S05]  /*45b0*/  IMAD.U32 R0, RZ, RZ, UR6 ;  /* 0x00000006ff007e24 */ /* 0x004fca000f8e00ff */
[----:B------:R1:W-:Y:S01]  /*45c0*/  @P0 ATOMS.AND RZ, [UR8+0x18], R0 ;  /* 0x00001800ffff098c */ /* 0x0003e2000a800008 */
[----:B------:R-:W-:Y:S05]  /*45d0*/  BRA `(.L_x_87) ;  /* 0x0000000000147947 */ /* 0x000fea0003800000 */
.L_x_86:
[----:B------:R-:W-:Y:S02]  /*45e0*/  MOV R2, 0x4600 ;  /* 0x0000460000027802 */ /* 0x000fe40000000f00 */
[----:B---3-5:R-:W-:Y:S05]  /*45f0*/  CALL.REL.NOINC `($__internal_0_$__cuda_sm10x_tcgen05_guardrail_trap_col_being_dealloced_not_returned_by_alloc) ;  /* 0x0000005400f87944 */ /* 0x028fea0003c00000 */
[----:B------:R-:W-:Y:S05]  /*4600*/  BRA `(.L_x_87) ;  /* 0x0000000000087947 */ /* 0x000fea0003800000 */
.L_x_85:
[----:B------:R-:W-:Y:S02]  /*4610*/  MOV R2, 0x4630 ;  /* 0x0000463000027802 */ /* 0x000fe40000000f00 */
[----:B---3-5:R-:W-:Y:S05]  /*4620*/  CALL.REL.NOINC `($__internal_2_$__cuda_sm10x_tcgen05_guardrail_trap_unallocated_columns_being_dealloced) ;  /* 0x0000005800047944 */ /* 0x028fea0003c00000 */
.L_x_87:
[----:B------:R-:W-:Y:S01]  /*4630*/  NOP ;  /* 0x0000000000007918 */ /* 0x000fe20000000000 */
[----:B------:R-:W-:Y:S05]  /*4640*/  EXIT ;  /* 0x000000000000794d */ /* 0x000fea0003800000 */
.L_x_58:
[----:B------:R-:W-:-:S09]  /*4650*/  UISETP.NE.OR UP0, UPT, UR23, 0x3, !UP4 ;  /* 0x000000031700788c */ /* 0x000fd2000e705670 */
[----:B------:R-:W-:Y:S05]  /*4660*/  BRA.U UP0, `(.L_x_88) ;  /* 0x0000001100b87547 */ /* 0x000fea000b800000 */
[----:B------:R-:W2:Y:S01]  /*4670*/  LDCU UR31, c[0x0][0x370] ;  /* 0x00006e00ff1f77ac */ /* 0x000ea20008000800 */
[----:B------:R-:W3:Y:S01]  /*4680*/  LDC.64 R16, c[0x0][0x348] ;  /* 0x0000d200ff107b82 */ /* 0x000ee20000000a00 */
[----:B------:R-:W-:Y:S02]  /*4690*/  HFMA2 R13, -RZ, RZ, 0, 0 ;  /* 0x00000000ff0d7431 */ /* 0x000fe400000001ff */
[----:B------:R-:W-:Y:S01]  /*46a0*/  IMAD.MOV.U32 R15, RZ, RZ, 0x1 ;  /* 0x00000001ff0f7424 */ /* 0x000fe200078e00ff */
[----:B------:R-:W2:Y:S01]  /*46b0*/  LDCU.128 UR48, c[0x0][0xb10] ;  /* 0x00016200ff3077ac */ /* 0x000ea20008000c00 */
[----:B------:R-:W-:Y:S01]  /*46c0*/  IMAD.MOV.U32 R14, RZ, RZ, RZ ;  /* 0x000000ffff0e7224 */ /* 0x000fe200078e00ff */
[----:B------:R-:W-:Y:S01]  /*46d0*/  MOV R7, 0x1000 ;  /* 0x0000100000077802 */ /* 0x000fe20000000f00 */
[----:B------:R-:W4:Y:S01]  /*46e0*/  LDCU UR30, c[0x0][0x374] ;  /* 0x00006e80ff1e77ac */ /* 0x000f220008000800 */
[----:B------:R-:W1:Y:S01]  /*46f0*/  LDC.64 R2, c[0x0][0x888] ;  /* 0x00022200ff027b82 */ /* 0x000e620000000a00 */
[----:B------:R-:W4:Y:S01]  /*4700*/  LDCU UR15, c[0x0][0xb0c] ;  /* 0x00016180ff0f77ac */ /* 0x000f220008000800 */
[----:B------:R-:W3:Y:S06]  /*4710*/  LDCU UR52, c[0x0][0xb20] ;  /* 0x00016400ff3477ac */ /* 0x000eec0008000800 */
[----:B------:R-:W1:Y:S01]  /*4720*/  LDC.64 R4, c[0x0][0x890] ;  /* 0x00022400ff047b82 */ /* 0x000e620000000a00 */
[----:B------:R-:W3:Y:S01]  /*4730*/  LDCU UR4, c[0x0][0xb30] ;  /* 0x00016600ff0477ac */ /* 0x000ee20008000800 */
[----:B------:R-:W-:Y:S01]  /*4740*/  UMOV UR21, 0x400 ;  /* 0x0000040000157882 */ /* 0x000fe20000000000 */
[----:B--2---:R-:W-:-:S02]  /*4750*/  UIMAD.WIDE.U32 UR6, UR31, UR48, URZ ;  /* 0x000000301f0672a5 */ /* 0x004fc4000f8e00ff */
[----:B----4-:R-:W-:Y:S02]  /*4760*/  UIMAD.WIDE.U32 UR8, UR30, UR51, URZ ;  /* 0x000000331e0872a5 */ /* 0x010fe4000f8e00ff */
[----:B------:R-:W-:Y:S02]  /*4770*/  ULEA UR21, UR47, UR21, 0x18 ;  /* 0x000000152f157291 */ /* 0x000fe4000f8ec0ff */
[----:B------:R-:W-:Y:S02]  /*4780*/  UPLOP3.LUT UP2, UPT, UPT, UPT, UPT, 0x40, 0x4 ;  /* 0x000000000004789c */ /* 0x000fe40003f4e870 */
[----:B------:R-:W-:Y:S01]  /*4790*/  UIADD3 UR37, UPT, UPT, UR21, 0x88, URZ ;  /* 0x0000008815257890 */ /* 0x000fe2000fffe0ff */
[----:B------:R-:W-:Y:S01]  /*47a0*/  UMOV UR6, UR7 ;  /* 0x0000000700067c82 */ /* 0x000fe20008000000 */
[----:B------:R-:W-:Y:S01]  /*47b0*/  UMOV UR38, UR9 ;  /* 0x0000000900267c82 */ /* 0x000fe20008000000 */
[----:B------:R-:W-:Y:S02]  /*47c0*/  UISETP.GE.AND UP0, UPT, UR45, 0x1, UPT ;  /* 0x000000012d00788c */ /* 0x000fe4000bf06270 */
[----:B------:R-:W-:Y:S01]  /*47d0*/  UISETP.NE.AND UP4, UPT, UR45, 0x1, UPT ;  /* 0x000000012d00788c */ /* 0x000fe2000bf85270 */
[----:B------:R-:W2:Y:S01]  /*47e0*/  LDCU.64 UR22, c[0x0][0xb28] ;  /* 0x00016500ff1677ac */ /* 0x000ea20008000a00 */
[----:B------:R-:W-:-:S02]  /*47f0*/  UISETP.NE.AND UP6, UPT, UR15, 0x1, UPT ;  /* 0x000000010f00788c */ /* 0x000fc4000bfc5270 */
[----:B------:R-:W-:Y:S02]  /*4800*/  UISETP.NE.AND UP5, UPT, UR50, 0x1, UPT ;  /* 0x000000013200788c */ /* 0x000fe4000bfa5270 */
[----:B------:R-:W-:Y:S02]  /*4810*/  UIADD3 UR41, UPT, UPT, UR21, 0x70, URZ ;  /* 0x0000007015297890 */ /* 0x000fe4000fffe0ff */
[----:B------:R-:W-:Y:S02]  /*4820*/  UIADD3 UR33, UPT, UPT, UR21, 0x78, URZ ;  /* 0x0000007815217890 */ /* 0x000fe4000fffe0ff */
[----:B------:R-:W-:Y:S02]  /*4830*/  UIADD3 UR25, UPT, UPT, UR21, 0x80, URZ ;  /* 0x0000008015197890 */ /* 0x000fe4000fffe0ff */
[----:B------:R-:W-:Y:S02]  /*4840*/  UPRMT UR37, UR47, 0x654, UR37 ;  /* 0x000006542f257896 */ /* 0x000fe40008000025 */
[----:B------:R-:W-:-:S02]  /*4850*/  USHF.R.U32.HI UR39, URZ, UR49, UR6 ;  /* 0x00000031ff277299 */ /* 0x000fc40008011606 */
[----:B---3--:R-:W-:Y:S02]  /*4860*/  USHF.R.U32.HI UR38, URZ, UR52, UR38 ;  /* 0x00000034ff267299 */ /* 0x008fe40008011626 */
[----:B------:R-:W-:-:S11]  /*4870*/  UISETP.NE.AND UP3, UPT, UR4, 0x1, UPT ;  /* 0x000000010400788c */ /* 0x000fd6000bf65270 */
.L_x_99:
[C---:B------:R-:W-:Y:S02]  /*4880*/  LEA R12, R14.reuse, UR21, 0x3 ;  /* 0x000000150e0c7c11 */ /* 0x040fe4000f8e18ff */
[----:B------:R-:W-:Y:S02]  /*4890*/  SHF.L.U32 R0, R13, 0x1f, RZ ;  /* 0x0000001f0d007819 */ /* 0x000fe400000006ff */
[----:B------:R-:W-:Y:S02]  /*48a0*/  LEA R8, R14, UR21, 0x4 ;  /* 0x000000150e087c11 */ /* 0x000fe4000f8e20ff */
[----:B---3--:R-:W3:Y:S02]  /*48b0*/  SYNCS.PHASECHK.TRANS64.TRYWAIT P0, [R12+URZ+0xc0], R0 ;  /* 0x0000c0000c0075a7 */ /* 0x008ee400080011ff */
[----:B---3--:R-:W-:Y:S05]  /*48c0*/  @!P0 BRA `(.L_x_89) ;  /* 0x0000004c00f48947 */ /* 0x008fea0003800000 */
.L_x_188:
[----:B------:R-:W4:Y:S01]  /*48d0*/  LDS.128 R8, [R8+0x150] ;  /* 0x0001500008087984 */ /* 0x000f220000000c00 */
[----:B------:R-:W-:Y:S01]  /*48e0*/  UISETP.GE.AND UP0, UPT, UR45, 0x1, UPT ;  /* 0x000000012d00788c */ /* 0x000fe2000bf06270 */
[----:B------:R-:W-:Y:S01]  /*48f0*/  @!PT LDS RZ, [RZ] ;  /* 0x00000000fffff984 */ /* 0x000fe20000000800 */
[----:B------:R-:W-:Y:S01]  /*4900*/  @!PT LDS RZ, [RZ] ;  /* 0x00000000fffff984 */ /* 0x000fe20000000800 */
[----:B------:R-:W-:Y:S01]  /*4910*/  @!PT LDS RZ, [RZ] ;  /* 0x00000000fffff984 */ /* 0x000fe20000000800 */
[----:B------:R-:W-:Y:S01]  /*4920*/  @!PT LDS RZ, [RZ] ;  /* 0x00000000fffff984 */ /* 0x000fe20000000800 */
[----:B------:R1:W-:Y:S06]  /*4930*/  MEMBAR.ALL.CTA ;  /* 0x0000000000007992 */ /* 0x0003ec0000008000 */
[----:B-1----:R-:W1:Y:S01]  /*4940*/  FENCE.VIEW.ASYNC.S ;  /* 0x00000000000073c6 */ /* 0x002e620000000000 */
[----:B----4-:R-:W-:Y:S11]  /*4950*/  LOP3.LUT P0, RZ, R10, 0x1, RZ, 0xc0, !PT ;  /* 0x000000010aff7812 */ /* 0x010ff6000780c0ff */
[----:B------:R-:W-:Y:S02]  /*4960*/  @!UPT UIADD3 URZ, UPT, UPT, URZ, URZ, URZ ;  /* 0x000000fffffff290 */ /* 0x000fe4000fffe0ff */
[----:B-1----:R-:W-:Y:S01]  /*4970*/  VOTEU.ANY UP1, P0 ;  /* 0x0000000000ff7886 */ /* 0x002fe20000020100 */
[----:B------:R-:W-:Y:S11]  /*4980*/  PLOP3.LUT P0, PT, PT, PT, UP1, 0x80, 0x8 ;  /* 0x000000000008781c */ /* 0x000ff60003f0f018 */
[----:B------:R-:W-:Y:S02]  /*4990*/  @!UPT UIADD3 URZ, UPT, UPT, URZ, URZ, URZ ;  /* 0x000000fffffff290 */ /* 0x000fe4000fffe0ff */
[----:B---3--:R-:W-:Y:S02]  /*49a0*/  @P0 SHF.R.U32.HI R0, RZ, 0x10, R9 ;  /* 0x00000010ff000819 */ /* 0x008fe40000011609 */
[----:B------:R-:W-:Y:S02]  /*49b0*/  @P0 MOV R6, R8 ;  /* 0x0000000800060202 */ /* 0x000fe40000000f00 */
[----:B------:R-:W-:Y:S01]  /*49c0*/  @P0 R2UR UR4, R0 ;  /* 0x00000000000402ca */ /* 0x000fe200000e0000 */
[----:B------:R-:W-:Y:S01]  /*49d0*/  VIADD R0, R12, 0xd0 ;  /* 0x000000d00c007836 */ /* 0x000fe20000000000 */
[----:B------:R-:W-:Y:S02]  /*49e0*/  @P0 LOP3.LUT R8, R9, 0xffff, RZ, 0xc0, !PT ;  /* 0x0000ffff09080812 */ /* 0x000fe400078ec0ff */
[----:B------:R-:W-:Y:S02]  /*49f0*/  @P0 R2UR UR6, R6 ;  /* 0x00000000060602ca */ /* 0x000fe400000e0000 */
[----:B------:R-:W-:Y:S02]  /*4a00*/  PRMT R0, RZ, 0x654, R0 ;  /* 0x00000654ff007816 */ /* 0x000fe40000000000 */
[----:B------:R-:W-:Y:S02]  /*4a10*/  @P0 R2UR UR5, R8 ;  /* 0x00000000080502ca */ /* 0x000fe400000e0000 */
[----:B------:R1:W-:Y:S03]  /*4a20*/  SYNCS.ARRIVE.TRANS64.RED.A1T0 RZ, [R0+URZ], RZ ;  /* 0x000000ff00ff79a7 */ /* 0x0003e600081004ff */
[----:B------:R-:W-:Y:S04]  /*4a30*/  @UP1 UMOV UR29, UR4 ;  /* 0x00000004001d1c82 */ /* 0x000fe80008000000 */
[----:B------:R-:W-:Y:S04]  /*4a40*/  @UP1 UMOV UR14, UR6 ;  /* 0x00000006000e1c82 */ /* 0x000fe80008000000 */
[----:B------:R-:W-:Y:S01]  /*4a50*/  @UP1 UMOV UR13, UR5 ;  /* 0x00000005000d1c82 */ /* 0x000fe20008000000 */
[----:B------:R-:W-:Y:S05]  /*4a60*/  BRA.U !UP0, `(.L_x_90) ;  /* 0x0000000108a47547 */ /* 0x000fea000b800000 */
[----:B------:R-:W-:Y:S02]  /*4a70*/  UIMAD.WIDE.U32 UR16, UR13, UR51, URZ ;  /* 0x000000330d1072a5 */ /* 0x000fe4000f8e00ff */
[----:B------:R-:W-:Y:S02]  /*4a80*/  UIMAD.WIDE.U32 UR18, UR14, UR48, URZ ;  /* 0x000000300e1272a5 */ /* 0x000fe4000f8e00ff */
[----:B------:R-:W-:Y:S02]  /*4a90*/  USEL UR4, UR30, UR38, !UP5 ;  /* 0x000000261e047287 */ /* 0x000fe4000e800000 */
[----:B------:R-:W-:Y:S02]  /*4aa0*/  USEL UR7, UR31, UR39, !UP6 ;  /* 0x000000271f077287 */ /* 0x000fe4000f000000 */
[----:B--2---:R-:W-:Y:S02]  /*4ab0*/  UIMAD.WIDE.U32 UR8, UR4, UR22, URZ ;  /* 0x00000016040872a5 */ /* 0x004fe4000f8e00ff */
[----:B------:R-:W-:Y:S01]  /*4ac0*/  UIMAD.WIDE.U32 UR10, UR7, UR22, URZ ;  /* 0x00000016070a72a5 */ /* 0x000fe2000f8e00ff */
[----:B------:R-:W-:Y:S02]  /*4ad0*/  UMOV UR5, UR17 ;  /* 0x0000001100057c82 */ /* 0x000fe40008000000 */
[----:B------:R-:W-:Y:S03]  /*4ae0*/  USHF.R.U32.HI UR6, URZ, UR52, UR5 ;  /* 0x00000034ff067299 */ /* 0x000fe60008011605 */
[----:B------:R-:W-:Y:S01]  /*4af0*/  UMOV UR5, UR19 ;  /* 0x0000001300057c82 */ /* 0x000fe20008000000 */
[----:B------:R-:W-:Y:S02]  /*4b00*/  USEL UR6, UR13, UR6, !UP5 ;  /* 0x000000060d067287 */ /* 0x000fe4000e800000 */
[----:B------:R-:W-:Y:S03]  /*4b10*/  USHF.R.U32.HI UR12, URZ, UR49, UR5 ;  /* 0x00000031ff0c7299 */ /* 0x000fe60008011605 */
[----:B------:R-:W-:Y:S02]  /*4b20*/  UMOV UR5, UR9 ;  /* 0x0000000900057c82 */ /* 0x000fe40008000000 */
[----:B------:R-:W-:Y:S03]  /*4b30*/  @UP4 USHF.R.U32.HI UR4, URZ, UR23, UR5 ;  /* 0x00000017ff044299 */ /* 0x000fe60008011605 */
[----:B------:R-:W-:Y:S01]  /*4b40*/  UMOV UR5, UR11 ;  /* 0x0000000b00057c82 */ /* 0x000fe20008000000 */
[----:B------:R-:W-:Y:S02]  /*4b50*/  UIMAD UR4, UR45, UR4, URZ ;  /* 0x000000042d0472a4 */ /* 0x000fe4000f8e02ff */
[----:B------:R-:W-:Y:S02]  /*4b60*/  @UP4 USHF.R.U32.HI UR7, URZ, UR23, UR5 ;  /* 0x00000017ff074299 */ /* 0x000fe40008011605 */
[----:B------:R-:W-:Y:S02]  /*4b70*/  UIMAD.WIDE.U32 UR10, UR6, UR22, URZ ;  /* 0x00000016060a72a5 */ /* 0x000fe4000f8e00ff */
[----:B------:R-:W-:Y:S02]  /*4b80*/  USEL UR5, UR14, UR12, !UP6 ;  /* 0x0000000c0e057287 */ /* 0x000fe4000f000000 */
[----:B------:R-:W-:Y:S02]  /*4b90*/  UIMAD UR8, UR45, UR7, URZ ;  /* 0x000000072d0872a4 */ /* 0x000fe4000f8e02ff */
[----:B------:R-:W-:Y:S03]  /*4ba0*/  UISETP.GE.AND UP0, UPT, UR6, UR4, UPT ;  /* 0x000000040600728c */ /* 0x000fe6000bf06270 */
[----:B------:R-:W-:Y:S01]  /*4bb0*/  UMOV UR4, UR11 ;  /* 0x0000000b00047c82 */ /* 0x000fe20008000000 */
[----:B------:R-:W-:Y:S02]  /*4bc0*/  UISETP.GE.OR UP0, UPT, UR5, UR8, UP0 ;  /* 0x000000080500728c */ /* 0x000fe40008706670 */
[----:B------:R-:W-:Y:S02]  /*4bd0*/  USHF.R.U32.HI UR4, URZ, UR23, UR4 ;  /* 0x00000017ff047299 */ /* 0x000fe40008011604 */
[----:B------:R-:W-:Y:S02]  /*4be0*/  UIMAD.WIDE.U32 UR8, UR5, UR22, URZ ;  /* 0x00000016050872a5 */ /* 0x000fe4000f8e00ff */
[----:B------:R-:W-:Y:S04]  /*4bf0*/  USEL UR10, UR6, UR4, !UP4 ;  /* 0x00000004060a7287 */ /* 0x000fe8000e000000 */
[----:B------:R-:W-:Y:S01]  /*4c00*/  UIADD3 UR11, UPT, UPT, -UR10, URZ, URZ ;  /* 0x000000ff0a0b7290 */ /* 0x000fe2000fffe1ff */
[----:B------:R-:W-:Y:S02]  /*4c10*/  @!UP0 UMOV UR4, UR9 ;  /* 0x0000000900048c82 */ /* 0x000fe40008000000 */
[----:B------:R-:W-:Y:S02]  /*4c20*/  @!UP0 USHF.R.U32.HI UR4, URZ, UR23, UR4 ;  /* 0x00000017ff048299 */ /* 0x000fe40008011604 */
[----:B------:R-:W-:Y:S02]  /*4c30*/  UIMAD UR8, UR45, UR11, UR6 ;  /* 0x0000000b2d0872a4 */ /* 0x000fe4000f8e0206 */
[----:B------:R-:W-:Y:S04]  /*4c40*/  @!UP0 USEL UR4, UR5, UR4, !UP4 ;  /* 0x0000000405048287 */ /* 0x000fe8000e000000 */
[----:B------:R-:W-:Y:S02]  /*4c50*/  @!UP0 UIMAD UR7, UR7, UR8, UR4 ;  /* 0x00000008070782a4 */ /* 0x000fe4000f8e0204 */
[----:B------:R-:W-:Y:S02]  /*4c60*/  @!UP0 UIADD3 UR9, UPT, UPT, UR10, -UR4, URZ ;  /* 0x800000040a098290 */ /* 0x000fe4000fffe0ff */
[----:B------:R-:W-:Y:S02]  /*4c70*/  UIADD3 UR8, UPT, UPT, -UR6, URZ, URZ ;  /* 0x000000ff06087290 */ /* 0x000fe4000fffe1ff */
[----:B------:R-:W-:Y:S02]  /*4c80*/  UIADD3 UR4, UPT, UPT, -UR5, URZ, URZ ;  /* 0x000000ff05047290 */ /* 0x000fe4000fffe1ff */
[----:B------:R-:W-:Y:S03]  /*4c90*/  @!UP0 UIMAD UR6, UR9, UR45, UR5 ;  /* 0x0000002d090682a4 */ /* 0x000fe6000f8e0205 */
[----:B------:R-:W-:Y:S01]  /*4ca0*/  @!UP0 UMOV UR5, UR7 ;  /* 0x0000000700058c82 */ /* 0x000fe20008000000 */
[----:B------:R-:W-:Y:S02]  /*4cb0*/  UIMAD UR7, UR15, UR4, UR14 ;  /* 0x000000040f0772a4 */ /* 0x000fe4000f8e020e */
[----:B------:R-:W-:Y:S02]  /*4cc0*/  UIMAD UR4, UR50, UR8, UR13 ;  /* 0x00000008320472a4 */ /* 0x000fe4000f8e020d */
[----:B------:R-:W-:Y:S02]  /*4cd0*/  UIMAD UR14, UR5, UR15, UR7 ;  /* 0x0000000f050e72a4 */ /* 0x000fe4000f8e0207 */
[----:B------:R-:W-:Y:S11]  /*4ce0*/  UIMAD UR13, UR6, UR50, UR4 ;  /* 0x00000032060d72a4 */ /* 0x000ff6000f8e0204 */
[----:B------:R-:W-:Y:S01]  /*4cf0*/  @!UPT UIADD3 URZ, UPT, UPT, URZ, URZ, URZ ;  /* 0x000000fffffff290 */ /* 0x000fe2000fffe0ff */
.L_x_90:
[----:B------:R-:W3:Y:S01]  /*4d00*/  @!UP3 LDCU.128 UR8, c[0x0][0xb10] ;  /* 0x00016200ff08b7ac */ /* 0x000ee20008000c00 */
[C---:B------:R-:W-:Y:S02]  /*4d10*/  ISETP.NE.U32.AND P1, PT, R4.reuse, RZ, PT ;  /* 0x000000ff0400720c */ /* 0x040fe40003f25070 */
[----:B------:R-:W-:Y:S02]  /*4d20*/  ISETP.NE.U32.AND P0, PT, R4, RZ, PT ;  /* 0x000000ff0400720c */ /* 0x000fe40003f05070 */
[C---:B------:R-:W-:Y:S02]  /*4d30*/  ISETP.NE.AND.EX P1, PT, R5.reuse, RZ, PT, P1 ;  /* 0x000000ff0500720c */ /* 0x040fe40003f25310 */
[----:B------:R-:W-:Y:S01]  /*4d40*/  ISETP.NE.AND.EX P0, PT, R5, RZ, PT, P0 ;  /* 0x000000ff0500720c */ /* 0x000fe20003f05300 */
[----:B------:R-:W4:Y:S01]  /*4d50*/  @!UP3 LDCU UR5, c[0x0][0xb0c] ;  /* 0x00016180ff05b7ac */ /* 0x000f220008000800 */
[----:B------:R-:W-:Y:S01]  /*4d60*/  SHF.L.U32 R9, R15, 0x1f, RZ ;  /* 0x0000001f0f097819 */ /* 0x000fe200000006ff */
[----:B------:R-:W-:Y:S02]  /*4d70*/  USHF.L.U32 UR42, UR20, 0x7, URZ ;  /* 0x00000007142a7899 */ /* 0x000fe400080006ff */
[----:B------:R-:W-:Y:S02]  /*4d80*/  USHF.L.U32 UR43, UR24, 0x6, URZ ;  /* 0x00000006182b7899 */ /* 0x000fe400080006ff */
[----:B---3--:R-:W-:Y:S07]  /*4d90*/  UIMAD.WIDE.U32 UR6, UR14, UR8, URZ ;  /* 0x000000080e0672a5 */ /* 0x008fee000f8e00ff */
[----:B------:R-:W-:Y:S01]  /*4da0*/  @!UP3 UMOV UR4, UR7 ;  /* 0x000000070004bc82 */ /* 0x000fe20008000000 */
[----:B----4-:R-:W-:Y:S02]  /*4db0*/  @!UP3 UISETP.NE.AND UP0, UPT, UR5, 0x1, UPT ;  /* 0x000000010500b88c */ /* 0x010fe4000bf05270 */
[----:B------:R-:W-:Y:S02]  /*4dc0*/  @!UP3 USHF.R.U32.HI UR4, URZ, UR9, UR4 ;  /* 0x00000009ff04b299 */ /* 0x000fe40008011604 */
[----:B------:R-:W-:Y:S02]  /*4dd0*/  UIMAD.WIDE.U32 UR6, UR13, UR11, URZ ;  /* 0x0000000b0d0672a5 */ /* 0x000fe4000f8e00ff */
[----:B------:R-:W-:Y:S02]  /*4de0*/  @!UP3 USEL UR8, UR14, UR4, !UP0 ;  /* 0x000000040e08b287 */ /* 0x000fe4000c000000 */
[----:B------:R-:W-:Y:S03]  /*4df0*/  @!UP3 UISETP.NE.AND UP0, UPT, UR10, 0x1, UPT ;  /* 0x000000010a00b88c */ /* 0x000fe6000bf05270 */
[----:B------:R-:W-:Y:S02]  /*4e00*/  @!UP3 UMOV UR6, UR7 ;  /* 0x000000070006bc82 */ /* 0x000fe40008000000 */
[----:B------:R-:W3:Y:S02]  /*4e10*/  @!UP3 LDCU UR4, c[0x0][0xb20] ;  /* 0x00016400ff04b7ac */ /* 0x000ee40008000800 */
[----:B---3--:R-:W-:Y:S04]  /*4e20*/  @!UP3 USHF.R.U32.HI UR6, URZ, UR4, UR6 ;  /* 0x00000004ff06b299 */ /* 0x008fe80008011606 */
[----:B------:R-:W-:Y:S04]  /*4e30*/  @!UP3 USEL UR6, UR13, UR6, !UP0 ;  /* 0x000000060d06b287 */ /* 0x000fe8000c000000 */
[----:B------:R-:W-:Y:S02]  /*4e40*/  @!UP3 UIADD3 UR4, UPT, UPT, -UR8, UR6, URZ ;  /* 0x000000060804b290 */ /* 0x000fe4000fffe1ff */
[----:B------:R-:W-:Y:S02]  /*4e50*/  @!UP3 UIADD3 UR6, UPT, UPT, UR8, -UR6, URZ ;  /* 0x800000060806b290 */ /* 0x000fe4000fffe0ff */
[----:B------:R-:W-:Y:S02]  /*4e60*/  @!UP3 UIMAD UR14, UR4, UR5, UR14 ;  /* 0x00000005040eb2a4 */ /* 0x000fe4000f8e020e */
[----:B------:R-:W-:Y:S01]  /*4e70*/  @!UP3 UIMAD UR13, UR6, UR10, UR13 ;  /* 0x0000000a060db2a4 */ /* 0x000fe2000f8e020d */
[----:B------:R-:W-:Y:S11]  /*4e80*/  BRA.U UP2, `(.L_x_91) ;  /* 0x0000000102107547 */ /* 0x000ff6000b800000 */
[----:B------:R-:W-:Y:S04]  /*4e90*/  MOV R6, UR46 ;  /* 0x0000002e00067c02 */ /* 0x000fe80008000f00 */
[----:B------:R-:W-:Y:S04]  /*4ea0*/  SHF.L.U32 R6, R6, 0x1f, RZ ;  /* 0x0000001f06067819 */ /* 0x000fe800000006ff */
[----:B------:R-:W3:Y:S02]  /*4eb0*/  SYNCS.PHASECHK.TRANS64.TRYWAIT P2, [UR21+0xb8], R6 ;  /* 0x0000b806ff0075a7 */ /* 0x000ee40008041115 */
[----:B---3--:R-:W-:Y:S05]  /*4ec0*/  @!P2 BRA `(.L_x_92) ;  /* 0x000000480088a947 */ /* 0x008fea0003800000 */
.L_x_91:
[----:B------:R-:W-:Y:S05]  /*4ed0*/  @!P1 BRA `(.L_x_93) ;  /* 0x0000000000309947 */ /* 0x000fea0003800000 */
[----:B------:R-:W-:Y:S01]  /*4ee0*/  ISETP.NE.U32.AND P1, PT, R2, RZ, PT ;  /* 0x000000ff0200720c */ /* 0x000fe20003f25070 */
[----:B------:R-:W3:Y:S01]  /*4ef0*/  LDCU.64 UR4, c[0x0][0x358] ;  /* 0x00006b00ff0477ac */ /* 0x000ee20008000a00 */
[----:B------:R-:W-:Y:S02]  /*4f00*/  IMAD.MOV.U32 R50, RZ, RZ, 0x1 ;  /* 0x00000001ff327424 */ /* 0x000fe400078e00ff */
[----:B------:R-:W-:Y:S11]  /*4f10*/  ISETP.NE.AND.EX P1, PT, R3, RZ, PT, P1 ;  /* 0x000000ff0300720c */ /* 0x000ff60003f25310 */
[----:B------:R-:W-:Y:S02]  /*4f20*/  @!UPT UIADD3 URZ, UPT, UPT, URZ, URZ, URZ ;  /* 0x000000fffffff290 */ /* 0x000fe4000fffe0ff */
[----:B------:R-:W4:Y:S01]  /*4f30*/  @P1 LDC.64 R10, c[0x0][0x888] ;  /* 0x00022200ff0a1b82 */ /* 0x000f220000000a00 */
[----:B-1----:R-:W-:Y:S04]  /*4f40*/  @P1 IMAD R0, R4, UR36, RZ ;  /* 0x0000002404001c24 */ /* 0x002fe8000f8e02ff */
[----:B----4-:R-:W-:Y:S04]  /*4f50*/  @P1 IMAD.WIDE R10, R0, 0x4, R10 ;  /* 0x00000004000a1825 */ /* 0x010fe800078e020a */
[----:B------:R-:W-:Y:S01]  /*4f60*/  HFMA2 R0, -RZ, RZ, 0, 5.9604644775390625e-08 ;  /* 0x00000001ff007431 */ /* 0x000fe200000001ff */
[----:B---3-5:R3:W5:Y:S04]  /*4f70*/  @P1 LDG.E R27, desc[UR4][R10.64] ;  /* 0x000000040a1b1981 */ /* 0x028768000c1e1900 */
[----:B------:R-:W-:Y:S01]  /*4f80*/  @!P1 PRMT R50, R0, 0x7610, R50 ;  /* 0x0000761000329816 */ /* 0x000fe20000000032 */
[----:B---3--:R-:W4:Y:S06]  /*4f90*/  @!P1 LDC R27, c[0x0][0x880] ;  /* 0x00022000ff1b9b82 */ /* 0x008f2c0000000800 */
.L_x_93:
[----:B----45:R-:W-:Y:S01]  /*4fa0*/  @!P0 FSETP.EQ.AND P1, PT, R27, RZ, PT ;  /* 0x000000ff1b00820b */ /* 0x030fe20003f22000 */
[----:B------:R-:W-:Y:S01]  /*4fb0*/  @!UPT UIADD3 URZ, UPT, UPT, URZ, URZ, URZ ;  /* 0x000000fffffff290 */ /* 0x000fe2000fffe0ff */
[----:B------:R-:W-:Y:S11]  /*4fc0*/  @!P0 BRA `(.L_x_94) ;  /* 0x0000000000188947 */ /* 0x000ff60003800000 */
[----:B------:R-:W-:Y:S02]  /*4fd0*/  LOP3.LUT P0, RZ, R50, 0xff, RZ, 0xc0, !PT ;  /* 0x000000ff32ff7812 */ /* 0x000fe4000780c0ff */
[----:B------:R-:W-:Y:S04]  /*4fe0*/  ISETP.NE.U32.AND P1, PT, R2, RZ, PT ;  /* 0x000000ff0200720c */ /* 0x000fe80003f25070 */
[----:B------:R-:W-:Y:S04]  /*4ff0*/  ISETP.NE.AND.EX P1, PT, R3, RZ, PT, P1 ;  /* 0x000000ff0300720c */ /* 0x000fe80003f25310 */
[----:B------:R-:W-:Y:S03]  /*5000*/  PLOP3.LUT P1, PT, P1, PT, PT, 0x8, 0x80 ;  /* 0x000000000080781c */ /* 0x000fe60000f2e170 */
[----:B------:R-:W-:Y:S11]  /*5010*/  @P0 FSETP.EQ.AND P1, PT, R27, RZ, PT ;  /* 0x000000ff1b00020b */ /* 0x000ff60003f22000 */
[----:B------:R-:W-:Y:S02]  /*5020*/  @!UPT UIADD3 URZ, UPT, UPT, URZ, URZ, URZ ;  /* 0x000000fffffff290 */ /* 0x000fe4000fffe0ff */
.L_x_94:
[----:B------:R-:W3:Y:S01]  /*5030*/  SYNCS.PHASECHK.TRANS64.TRYWAIT P2, [UR21+0x90], R9 ;  /* 0x00009009ff0075a7 */ /* 0x000ee20008041115 */
[----:B------:R-:W-:Y:S04]  /*5040*/  ELECT P0, URZ, PT ;  /* 0x0000000000ff782f */ /* 0x000fe80003800000 */
[----:B------:R-:W-:Y:S11]  /*5050*/  PLOP3.LUT P1, PT, P1, P0, PT, 0xf2, 0x2f ;  /* 0x00000000002f781c */ /* 0x000ff60000f21e72 */
[----:B------:R-:W-:Y:S02]  /*5060*/  @!UPT UIADD3 URZ, UPT, UPT, URZ, URZ, URZ ;  /* 0x000000fffffff290 */ /* 0x000fe4000fffe0ff */
[----:B------:R-:W-:Y:S05]  /*5070*/  @!P1 IADD3 R8, P0, PT, R16, 0x580, RZ ;  /* 0x0000058010089810 */ /* 0x000fea0007f1e0ff */
[----:B-1----:R-:W-:Y:S01]  /*5080*/  @!P1 IMAD.X R6, RZ, RZ, R17, P0 ;  /* 0x000000ffff069224 */ /* 0x002fe200000e0611 */
[----:B---3--:R-:W-:Y:S07]  /*5090*/  @!P2 BRA `(.L_x_95) ;  /* 0x00000048002ca947 */ /* 0x008fee0003800000 */
.L_x_191:
[----:B------:R-:W-:Y:S01]  /*50a0*/  @!P1 R2UR UR5, R8 ;  /* 0x00000000080592ca */ /* 0x000fe200000e0000 */
[----:B------:R-:W-:Y:S01]  /*50b0*/  VOTEU.ALL UP0, P1 ;  /* 0x0000000000ff7886 */ /* 0x000fe20000800000 */
[----:B------:R-:W-:Y:S01]  /*50c0*/  @!P1 R2UR UR4, R6 ;  /* 0x00000000060492ca */ /* 0x000fe200000e0000 */
[----:B------:R-:W-:Y:S01]  /*50d0*/  UMOV UR16, 0x0 ;  /* 0x0000000000107882 */ /* 0x000fe20000000000 */
[----:B------:R-:W-:Y:S01]  /*50e0*/  UMOV UR17, 0x10000000 ;  /* 0x1000000000117882 */ /* 0x000fe20000000000 */
[----:B------:R-:W-:Y:S01]  /*50f0*/  UMOV UR44, UR36 ;  /* 0x00000024002c7c82 */ /* 0x000fe20008000000 */
[----:B------:R-:W-:Y:S01]  /*5100*/  @!UP0 UIADD3 UR40, UPT, UPT, UR21, 0x200, URZ ;  /* 0x0000020015288890 */ /* 0x000fe2000fffe0ff */
[----:B-1----:R-:W-:Y:S01]  /*5110*/  @!P1 IMAD.MOV.U32 R0, RZ, RZ, 0x1000 ;  /* 0x00001000ff009424 */ /* 0x002fe200078e00ff */
[----:B------:R-:W-:Y:S01]  /*5120*/  @!UP0 UIADD3 UR10, UPT, UPT, UR42, 0x40, URZ ;  /* 0x000000402a0a8890 */ /* 0x000fe2000fffe0ff */
[----:B------:R-:W-:Y:S01]  /*5130*/  @!P1 IADD3 R8, P0, PT, R16, 0x580, RZ ;  /* 0x0000058010089810 */ /* 0x000fe20007f1e0ff */
[----:B------:R-:W-:Y:S01]  /*5140*/  @!UP0 UIADD3 UR8, UPT, UPT, UR21, 0xa00, URZ ;  /* 0x00000a0015088890 */ /* 0x000fe2000fffe0ff */
[----:B------:R-:W-:Y:S02]  /*5150*/  VOTEU.ALL UP0, P1 ;  /* 0x0000000000ff7886 */ /* 0x000fe40000800000 */
[----:B------:R-:W-:Y:S01]  /*5160*/  IMAD.U32 R10, RZ, RZ, UR5 ;  /* 0x00000005ff0a7e24 */ /* 0x000fe2000f8e00ff */
[----:B------:R-:W-:Y:S01]  /*5170*/  UMOV UR9, UR41 ;  /* 0x0000002900097c82 */ /* 0x000fe20008000000 */
[----:B------:R-:W-:Y:S01]  /*5180*/  IMAD.U32 R11, RZ, RZ, UR4 ;  /* 0x00000004ff0b7e24 */ /* 0x000fe2000f8e00ff */
[----:B------:R-:W-:Y:S01]  /*5190*/  UMOV UR11, UR43 ;  /* 0x0000002b000b7c82 */ /* 0x000fe20008000000 */
[----:B------:R-:W-:Y:S01]  /*51a0*/  UMOV UR12, UR36 ;  /* 0x00000024000c7c82 */ /* 0x000fe20008000000 */
[----:B------:R-:W-:Y:S01]  /*51b0*/  @!P1 R2UR UR4, R10 ;  /* 0x000000000a0492ca */ /* 0x000fe200000e0000 */
[----:B------:R-:W-:Y:S01]  /*51c0*/  UPRMT UR6, UR47, 0x654, UR41 ;  /* 0x000006542f067896 */ /* 0x000fe20008000029 */
[----:B------:R-:W-:Y:S01]  /*51d0*/  @!P1 R2UR UR5, R11 ;  /* 0x000000000b0592ca */ /* 0x000fe200000e0000 */
[----:B------:R-:W-:Y:S11]  /*51e0*/  @!P1 IMAD.X R6, RZ, RZ, R17, P0 ;  /* 0x000000ffff069224 */ /* 0x000ff600000e0611 */
[----:B------:R-:W-:Y:S01]  /*51f0*/  @!UPT UIADD3 URZ, UPT, UPT, URZ, URZ, URZ ;  /* 0x000000fffffff290 */ /* 0x000fe2000fffe0ff */
[----:B------:R1:W-:Y:S01]  /*5200*/  @!UP0 UTMALDG.3D [UR40], [UR4], desc[UR16] ;  /* 0x00001028040085b4 */ /* 0x0003e20008011000 */
[----:B------:R-:W-:Y:S05]  /*5210*/  VOTEU.ALL UP0, P1 ;  /* 0x0000000000ff7886 */ /* 0x000fea0000800000 */
[----:B------:R1:W-:Y:S01]  /*5220*/  @!UP0 UTMALDG.3D [UR8], [UR4], desc[UR16] ;  /* 0x00001008040085b4 */ /* 0x0003e20008011000 */
[----:B------:R1:W-:Y:S01]  /*5230*/  @!P1 SYNCS.ARRIVE.TRANS64.RED.A0TR RZ, [UR21+0x70], R0 ;  /* 0x00007000ffff99a7 */ /* 0x0003e20008300415 */
[----:B------:R-:W-:Y:S01]  /*5240*/  SYNCS.ARRIVE.TRANS64.RED.A1T0 RZ, [UR6], RZ ;  /* 0x000000ffffff79a7 */ /* 0x000fe20008100406 */
[----:B------:R-:W3:Y:S02]  /*5250*/  SYNCS.PHASECHK.TRANS64.TRYWAIT P2, [UR21+0x98], R9 ;  /* 0x00009809ff0075a7 */ /* 0x000ee40008041115 */
[----:B-1-3--:R-:W-:Y:S05]  /*5260*/  @!P2 BRA `(.L_x_96) ;  /* 0x0000004400d0a947 */ /* 0x00afea0003800000 */
.L_x_193:
        /* <DEDUP_REMOVED lines=10> */
[----:B------:R-:W-:Y:S02]  /*5310*/  @!UP0 UIADD3 UR10, UPT, UPT, UR42, 0x50, URZ ;  /* 0x000000502a0a8890 */ /* 0x000fe4000fffe0ff */
[----:B------:R-:W-:Y:S01]  /*5320*/  @!UP0 UIADD3 UR8, UPT, UPT, UR21, 0x1a00, URZ ;  /* 0x00001a0015088890 */ /* 0x000fe2000fffe0ff */
[----:B------:R-:W-:Y:S01]  /*5330*/  IMAD.U32 R10, RZ, RZ, UR5 ;  /* 0x00000005ff0a7e24 */ /* 0x000fe2000f8e00ff */
[----:B------:R-:W-:Y:S01]  /*5340*/  VOTEU.ALL UP0, P1 ;  /* 0x0000000000ff7886 */ /* 0x000fe20000800000 */
[----:B------:R-:W-:Y:S01]  /*5350*/  IMAD.U32 R11, RZ, RZ, UR4 ;  /* 0x00000004ff0b7e24 */ /* 0x000fe2000f8e00ff */
[----:B------:R-:W-:Y:S01]  /*5360*/  UMOV UR9, UR33 ;  /* 0x0000002100097c82 */ /* 0x000fe20008000000 */
[----:B------:R-:W-:Y:S01]  /*5370*/  UMOV UR11, UR43 ;  /* 0x0000002b000b7c82 */ /* 0x000fe20008000000 */
[----:B------:R-:W-:Y:S01]  /*5380*/  @!P1 R2UR UR4, R10 ;  /* 0x000000000a0492ca */ /* 0x000fe200000e0000 */
[----:B------:R-:W-:Y:S01]  /*5390*/  UMOV UR12, UR36 ;  /* 0x00000024000c7c82 */ /* 0x000fe20008000000 */
[----:B------:R-:W-:Y:S01]  /*53a0*/  @!P1 R2UR UR5, R11 ;  /* 0x000000000b0592ca */ /* 0x000fe200000e0000 */
[----:B------:R-:W-:Y:S01]  /*53b0*/  UPRMT UR6, UR47, 0x654, UR33 ;  /* 0x000006542f067896 */ /* 0x000fe20008000021 */
[----:B------:R-:W-:Y:S11]  /*53c0*/  @!P1 IMAD.X R6, RZ, RZ, R17, P0 ;  /* 0x000000ffff069224 */ /* 0x000ff600000e0611 */
[----:B------:R1:W-:Y:S01]  /*53d0*/  @!UP0 UTMALDG.3D [UR32], [UR4], desc[UR16] ;  /* 0x00001020040085b4 */ /* 0x0003e20008011000 */
[----:B------:R-:W-:Y:S05]  /*53e0*/  VOTEU.ALL UP0, P1 ;  /* 0x0000000000ff7886 */ /* 0x000fea0000800000 */
[----:B------:R1:W-:Y:S01]  /*53f0*/  @!UP0 UTMALDG.3D [UR8], [UR4], desc[UR16] ;  /* 0x00001008040085b4 */ /* 0x0003e20008011000 */
[----:B------:R1:W-:Y:S01]  /*5400*/  @!P1 SYNCS.ARRIVE.TRANS64.RED.A0TR RZ, [UR21+0x78], R0 ;  /* 0x00007800ffff99a7 */ /* 0x0003e20008300415 */
[----:B------:R-:W-:Y:S01]  /*5410*/  SYNCS.ARRIVE.TRANS64.RED.A1T0 RZ, [UR6], RZ ;  /* 0x000000ffffff79a7 */ /* 0x000fe20008100406 */
[----:B------:R-:W3:Y:S02]  /*5420*/  SYNCS.PHASECHK.TRANS64.TRYWAIT P2, [UR21+0xa0], R9 ;  /* 0x0000a009ff0075a7 */ /* 0x000ee40008041115 */
[----:B-1-3--:R-:W-:Y:S05]  /*5430*/  @!P2 BRA `(.L_x_97) ;  /* 0x000000440074a947 */ /* 0x00afea0003800000 */
.L_x_195:
        /* <DEDUP_REMOVED lines=9> */
[----:B------:R-:W-:Y:S01]  /*54d0*/  VIADD R14, R14, 0x1 ;  /* 0x000000010e0e7836 */ /* 0x000fe20000000000 */
        /* <DEDUP_REMOVED lines=10> */
[----:B------:R-:W-:Y:S01]  /*5580*/  UMOV UR12, UR36 ;  /* 0x00000024000c7c82 */ /* 0x000fe20008000000 */
[----:B------:R-:W-:Y:S11]  /*5590*/  UPRMT UR6, UR47, 0x654, UR25 ;  /* 0x000006542f067896 */ /* 0x000ff60008000019 */
[----:B------:R1:W-:Y:S01]  /*55a0*/  @!UP0 UTMALDG.3D [UR24], [UR4], desc[UR16] ;  /* 0x00001018040085b4 */ /* 0x0003e20008011000 */
[----:B------:R-:W-:Y:S05]  /*55b0*/  VOTEU.ALL UP0, P1 ;  /* 0x0000000000ff7886 */ /* 0x000fea0000800000 */
[----:B------:R1:W-:Y:S01]  /*55c0*/  @!UP0 UTMALDG.3D [UR8], [UR4], desc[UR16] ;  /* 0x00001008040085b4 */ /* 0x0003e20008011000 */
[----:B------:R1:W-:Y:S01]  /*55d0*/  @!P1 SYNCS.ARRIVE.TRANS64.RED.A0TR RZ, [UR21+0x80], R0 ;  /* 0x00008000ffff99a7 */ /* 0x0003e20008300415 */
[----:B------:R-:W-:Y:S01]  /*55e0*/  SYNCS.ARRIVE.TRANS64.RED.A1T0 RZ, [UR6], RZ ;  /* 0x000000ffffff79a7 */ /* 0x000fe20008100406 */
[----:B------:R-:W3:Y:S02]  /*55f0*/  SYNCS.PHASECHK.TRANS64.TRYWAIT P0, [UR21+0xa8], R9 ;  /* 0x0000a809ff0075a7 */ /* 0x000ee40008001115 */
[----:B-1-3--:R-:W-:Y:S05]  /*5600*/  @!P0 BRA `(.L_x_98) ;  /* 0x0000004400188947 */ /* 0x00afea0003800000 */
.L_x_197:
[----:B------:R-:W-:Y:S01]  /*5610*/  UPLOP3.LUT UP2, UPT, UPT, UPT, UPT, 0x80, 0x8 ;  /* 0x000000000008789c */ /* 0x000fe20003f4f070 */
[----:B------:R-:W-:Y:S01]  /*5620*/  @!P1 IADD3 R6, P0, PT, R16, 0x580, RZ ;  /* 0x0000058010069810 */ /* 0x000fe20007f1e0ff */
[----:B------:R-:W-:Y:S01]  /*5630*/  UMOV UR6, 0x0 ;  /* 0x0000000000067882 */ /* 0x000fe20000000000 */
[----:B------:R-:W-:Y:S01]  /*5640*/  UMOV UR7, 0x10000000 ;  /* 0x1000000000077882 */ /* 0x000fe20000000000 */
[----:B------:R-:W-:Y:S01]  /*5650*/  VOTEU.ALL UP0, P1 ;  /* 0x0000000000ff7886 */ /* 0x000fe20000800000 */
[----:B------:R-:W-:Y:S01]  /*5660*/  @!P1 R2UR UR5, R6 ;  /* 0x00000000060592ca */ /* 0x000fe200000e0000 */
[----:B-1----:R-:W-:Y:S01]  /*5670*/  @!P1 IMAD.X R0, RZ, RZ, R17, P0 ;  /* 0x000000ffff009224 */ /* 0x002fe200000e0611 */
[----:B------:R-:W-:Y:S01]  /*5680*/  UMOV UR19, UR43 ;  /* 0x0000002b00137c82 */ /* 0x000fe20008000000 */
[----:B------:R-:W-:Y:S01]  /*5690*/  UMOV UR20, UR36 ;  /* 0x0000002400147c82 */ /* 0x000fe20008000000 */
[----:B------:R-:W-:Y:S01]  /*56a0*/  @!UP0 UIADD3 UR18, UPT, UPT, UR42, 0x30, URZ ;  /* 0x000000302a128890 */ /* 0x000fe2000fffe0ff */
[----:B------:R-:W-:Y:S01]  /*56b0*/  R2UR UR24, R52 ;  /* 0x00000000341872ca */ /* 0x000fe200000e0000 */
[----:B------:R-:W-:Y:S01]  /*56c0*/  @!UP0 UIADD3 UR16, UPT, UPT, UR21, 0x3200, URZ ;  /* 0x0000320015108890 */ /* 0x000fe2000fffe0ff */
[----:B------:R-:W-:Y:S01]  /*56d0*/  @!P1 R2UR UR4, R0 ;  /* 0x00000000000492ca */ /* 0x000fe200000e0000 */
[----:B------:R-:W-:Y:S01]  /*56e0*/  @!UP0 UIADD3 UR17, UPT, UPT, UR21, 0x88, URZ ;  /* 0x0000008815118890 */ /* 0x000fe2000fffe0ff */
[----:B------:R-:W-:Y:S01]  /*56f0*/  ISETP.NE.AND P0, PT, R14, 0x2, PT ;  /* 0x000000020e00780c */ /* 0x000fe20003f05270 */
[----:B------:R-:W-:Y:S01]  /*5700*/  @!UP0 UIADD3 UR10, UPT, UPT, UR42, 0x70, URZ ;  /* 0x000000702a0a8890 */ /* 0x000fe2000fffe0ff */
[----:B------:R-:W-:Y:S01]  /*5710*/  LOP3.LUT R15, R15, 0x1, RZ, 0x3c, !PT ;  /* 0x000000010f0f7812 */ /* 0x000fe200078e3cff */
[----:B------:R-:W-:Y:S01]  /*5720*/  @!UP0 UIADD3 UR8, UPT, UPT, UR21, 0x3a00, URZ ;  /* 0x00003a0015088890 */ /* 0x000fe2000fffe0ff */
[----:B------:R-:W-:Y:S01]  /*5730*/  IMAD.U32 R8, RZ, RZ, UR5 ;  /* 0x00000005ff087e24 */ /* 0x000fe2000f8e00ff */
[----:B------:R-:W-:Y:S01]  /*5740*/  VOTEU.ALL UP0, P1 ;  /* 0x0000000000ff7886 */ /* 0x000fe20000800000 */
[----:B------:R-:W-:Y:S01]  /*5750*/  UMOV UR11, UR43 ;  /* 0x0000002b000b7c82 */ /* 0x000fe20008000000 */
[----:B------:R-:W-:Y:S01]  /*5760*/  UMOV UR12, UR36 ;  /* 0x00000024000c7c82 */ /* 0x000fe20008000000 */
[----:B------:R-:W-:Y:S01]  /*5770*/  UMOV UR9, UR17 ;  /* 0x0000001100097c82 */ /* 0x000fe20008000000 */
[----:B------:R-:W-:Y:S01]  /*5780*/  SEL R0, RZ, 0x1, P0 ;  /* 0x00000001ff007807 */ /* 0x000fe20000000000 */
[----:B------:R-:W-:Y:S01]  /*5790*/  UIADD3 UR24, UPT, UPT, UR14, UR24, URZ ;  /* 0x000000180e187290 */ /* 0x000fe2000fffe0ff */
[----:B------:R-:W-:Y:S01]  /*57a0*/  IMAD.U32 R9, RZ, RZ, UR4 ;  /* 0x00000004ff097e24 */ /* 0x000fe2000f8e00ff */
[----:B------:R-:W-:Y:S01]  /*57b0*/  @!P1 R2UR UR4, R8 ;  /* 0x00000000080492ca */ /* 0x000fe200000e0000 */
[----:B------:R-:W-:Y:S01]  /*57c0*/  UMOV UR36, UR29 ;  /* 0x0000001d00247c82 */ /* 0x000fe20008000000 */
[----:B------:R-:W-:Y:S02]  /*57d0*/  LOP3.LUT R13, R13, R0, RZ, 0x3c, !PT ;  /* 0x000000000d0d7212 */ /* 0x000fe400078e3cff */
[----:B------:R-:W-:Y:S02]  /*57e0*/  @!P1 R2UR UR5, R9 ;  /* 0x00000000090592ca */ /* 0x000fe400000e0000 */
[----:B------:R-:W-:Y:S11]  /*57f0*/  SEL R14, R14, RZ, P0 ;  /* 0x000000ff0e0e7207 */ /* 0x000ff60000000000 */
[----:B------:R1:W-:Y:S01]  /*5800*/  @!UP0 UTMALDG.3D [UR16], [UR4], desc[UR6] ;  /* 0x00000610040085b4 */ /* 0x0003e20008011000 */
[----:B------:R-:W-:Y:S05]  /*5810*/  VOTEU.ALL UP0, P1 ;  /* 0x0000000000ff7886 */ /* 0x000fea0000800000 */
[----:B------:R3:W-:Y:S01]  /*5820*/  @!UP0 UTMALDG.3D [UR8], [UR4], desc[UR6] ;  /* 0x00000608040085b4 */ /* 0x0007e20008011000 */
[----:B------:R3:W-:Y:S01]  /*5830*/  @!P1 SYNCS.ARRIVE.TRANS64.RED.A0TR RZ, [UR21+0x88], R7 ;  /* 0x00008807ffff99a7 */ /* 0x0007e20008300415 */
[----:B------:R-:W-:Y:S01]  /*5840*/  SYNCS.ARRIVE.TRANS64.RED.A1T0 RZ, [UR37], RZ ;  /* 0x000000ffffff79a7 */ /* 0x000fe20008100425 */
[----:B-1----:R-:W-:Y:S01]  /*5850*/  UIADD3 UR20, UPT, UPT, UR13, UR63, URZ ;  /* 0x0000003f0d147290 */ /* 0x002fe2000fffe0ff */
[----:B------:R-:W-:Y:S11]  /*5860*/  BRA.U UP1, `(.L_x_99) ;  /* 0xfffffff101047547 */ /* 0x000ff6000b83ffff */
[----:B------:R-:W-:-:S04]  /*5870*/  SHF.L.U32 R2, R15, 0x1f, RZ ;  /* 0x0000001f0f027819 */ /* 0x000fc800000006ff */
[----:B------:R-:W1:Y:S02]  /*5880*/  SYNCS.PHASECHK.TRANS64.TRYWAIT P0, [UR21+0x90], R2 ;  /* 0x00009002ff0075a7 */ /* 0x000e640008001115 */
[----:B-1----:R-:W-:Y:S05]  /*5890*/  @!P0 BRA `(.L_x_100) ;  /* 0x00000040008c8947 */ /* 0x002fea0003800000 */
.L_x_199:
[----:B------:R-:W4:Y:S02]  /*58a0*/  SYNCS.PHASECHK.TRANS64.TRYWAIT P0, [UR21+0x98], R2 ;  /* 0x00009802ff0075a7 */ /* 0x000f240008001115 */
[----:B----4-:R-:W-:Y:S05]  /*58b0*/  @!P0 BRA `(.L_x_101) ;  /* 0x00000040009c8947 */ /* 0x010fea0003800000 */
.L_x_201:
[----:B------:R-:W4:Y:S02]  /*58c0*/  SYNCS.PHASECHK.TRANS64.TRYWAIT P0, [UR21+0xa0], R2 ;  /* 0x0000a002ff0075a7 */ /* 0x000f240008001115 */
[----:B----4-:R-:W-:Y:S05]  /*58d0*/  @!P0 BRA `(.L_x_102) ;  /* 0x0000004000ac8947 */ /* 0x010fea0003800000 */
.L_x_203:
[----:B-1----:R-:W-:-:S07]  /*58e0*/  MOV R0, UR21 ;  /* 0x0000001500007c02 */ /* 0x002fce0008000f00 */
.L_x_103:
[----:B-1----:R-:W-:-:S04]  /*58f0*/  SHF.L.U32 R2, R15, 0x1f, RZ ;  /* 0x0000001f0f027819 */ /* 0x002fc800000006ff */
[----:B------:R1:W4:Y:S03]  /*5900*/  SYNCS.PHASECHK.TRANS64.TRYWAIT P0, [R0+URZ+0xa8], R2 ;  /* 0x0000a802000075a7 */ /* 0x00032600080011ff */
[----:B----4-:R-:W-:Y:S05]  /*5910*/  @!P0 NANOSLEEP.SYNCS 0x989680 ;  /* 0x009896800000895d */ /* 0x010fea0003900000 */
[----:B------:R-:W4:Y:S02]  /*5920*/  @!P0 SYNCS.PHASECHK.TRANS64 P0, [R0+URZ+0xa8], R2 ;  /* 0x0000a802000085a7 */ /* 0x000f2400080010ff */
[----:B--234-:R-:W-:Y:S05]  /*5930*/  @P0 EXIT ;  /* 0x000000000000094d */ /* 0x01cfea0003800000 */
[----:B------:R-:W-:Y:S05]  /*5940*/  BRA `(.L_x_103) ;  /* 0xfffffffc00e87947 */ /* 0x000fea000383ffff */
.L_x_88:
[----:B------:R-:W-:-:S06]  /*5950*/  UISETP.GE.AND UP0, UPT, UR23, 0x4, UPT ;  /* 0x000000041700788c */ /* 0x000fcc000bf06270 */
[----:B------:R-:W-:-:S13]  /*5960*/  PLOP3.LUT P0, PT, PT, PT, UP0, 0x80, 0x8 ;  /* 0x000000000008781c */ /* 0x000fda0003f0f008 */
[----:B-1----:R-:W-:Y:S05]  /*5970*/  @!P0 EXIT ;  /* 0x000000000000894d */ /* 0x002fea0003800000 */
[----:B------:R-:W-:Y:S01]  /*5980*/  BAR.SYNC.DEFER_BLOCKING 0x6, 0xa0 ;  /* 0x0182800000007b1d */ /* 0x000fe20000010000 */
[----:B------:R-:W-:Y:S01]  /*5990*/  IMAD.SHL.U32 R49, R61, 0x10, RZ ;  /* 0x000000103d317824 */ /* 0x000fe200078e00ff */
[----:B------:R-:W-:Y:S01]  /*59a0*/  CS2R R58, SRZ ;  /* 0x00000000003a7805 */ /* 0x000fe2000001ff00 */
[----:B------:R-:W-:Y:S02]  /*59b0*/  IMAD.SHL.U32 R5, R51, 0x200, RZ ;  /* 0x0000020033057824 */ /* 0x000fe400078e00ff */
[----:B------:R-:W-:Y:S01]  /*59c0*/  IMAD.U32 R23, R61, 0x10000, RZ ;  /* 0x000100003d177824 */ /* 0x000fe200078e00ff */
[----:B------:R-:W-:Y:S01]  /*59d0*/  UMOV UR43, 0x400 ;  /* 0x00000400002b7882 */ /* 0x000fe20000000000 */
[----:B------:R-:W-:Y:S01]  /*59e0*/  LOP3.LUT R48, R49, 0x5b0, RZ, 0xc0, !PT ;  /* 0x000005b031307812 */ /* 0x000fe200078ec0ff */
[----:B------:R-:W-:Y:S01]  /*59f0*/  ULEA UR43, UR47, UR43, 0x18 ;  /* 0x0000002b2f2b7291 */ /* 0x000fe2000f8ec0ff */
[----:B------:R-:W1:Y:S01]  /*5a00*/  LDC.64 R44, c[0x0][0x888] ;  /* 0x00022200ff2c7b82 */ /* 0x000e620000000a00 */
[----:B------:R-:W-:Y:S01]  /*5a10*/  IMAD.SHL.U32 R4, R61, 0x2, RZ ;  /* 0x000000023d047824 */ /* 0x000fe200078e00ff */
[----:B------:R-:W-:Y:S01]  /*5a20*/  LOP3.LUT R48, R48, 0x200, R5, 0xf8, !PT ;  /* 0x0000020030307812 */ /* 0x000fe200078ef805 */
[----:B------:R-:W-:Y:S01]  /*5a30*/  IMAD.SHL.U32 R5, R51, 0x200000, RZ ;  /* 0x0020000033057824 */ /* 0x000fe200078e00ff */
[C---:B------:R-:W-:Y:S01]  /*5a40*/  LOP3.LUT R6, R49.reuse, 0x40, RZ, 0xc0, !PT ;  /* 0x0000004031067812 */ /* 0x040fe200078ec0ff */
[----:B------:R-:W-:Y:S01]  /*5a50*/  UIADD3 UR4, UPT, UPT, UR43, 0x200, URZ ;  /* 0x000002002b047890 */ /* 0x000fe2000fffe0ff */
[----:B------:R-:W-:Y:S01]  /*5a60*/  LOP3.LUT P0, RZ, R49, 0x40, RZ, 0xc0, !PT ;  /* 0x0000004031ff7812 */ /* 0x000fe2000780c0ff */
[----:B------:R-:W-:Y:S01]  /*5a70*/  IMAD.MOV.U32 R60, RZ, RZ, 0x1 ;  /* 0x00000001ff3c7424 */ /* 0x000fe200078e00ff */
[----:B------:R-:W2:Y:S01]  /*5a80*/  LDC.64 R46, c[0x0][0x890] ;  /* 0x00022400ff2e7b82 */ /* 0x000ea20000000a00 */
[----:B------:R-:W-:Y:S01]  /*5a90*/  LOP3.LUT R5, R5, 0x200000, RZ, 0xc0, !PT ;  /* 0x0020000005057812 */ /* 0x000fe200078ec0ff */
[----:B------:R-:W-:Y:S01]  /*5aa0*/  IMAD.MOV.U32 R22, RZ, RZ, RZ ;  /* 0x000000ffff167224 */ /* 0x000fe200078e00ff */
[----:B------:R-:W-:Y:S01]  /*5ab0*/  LOP3.LUT R4, R6, 0x8, R4, 0xf8, !PT ;  /* 0x0000000806047812 */ /* 0x000fe200078ef804 */
[----:B------:R-:W-:Y:S01]  /*5ac0*/  IMAD.MOV.U32 R56, RZ, RZ, RZ ;  /* 0x000000ffff387224 */ /* 0x000fe200078e00ff */
[----:B------:R-:W-:Y:S01]  /*5ad0*/  LOP3.LUT R23, R5, 0x400000, R23, 0xf8, !PT ;  /* 0x0040000005177812 */ /* 0x000fe200078ef817 */
[----:B------:R-:W-:Y:S01]  /*5ae0*/  IMAD.U32 R53, RZ, RZ, UR4 ;  /* 0x00000004ff357e24 */ /* 0x000fe2000f8e00ff */
[----:B------:R-:W3:Y:S01]  /*5af0*/  LDS R0, [UR43+0x170] ;  /* 0x0001702bff007984 */ /* 0x000ee20008000800 */
[----:B------:R-:W4:Y:S01]  /*5b00*/  LDC.64 R42, c[0x0][0x8b0] ;  /* 0x00022c00ff2a7b82 */ /* 0x000f220000000a00 */
[----:B------:R-:W-:Y:S01]  /*5b10*/  LOP3.LUT R48, R48, R4, RZ, 0xfc, !PT ;  /* 0x0000000430307212 */ /* 0x000fe200078efcff */
[----:B------:R-:W1:Y:S01]  /*5b20*/  LDCU UR60, c[0x0][0x370] ;  /* 0x00006e00ff3c77ac */ /* 0x000e620008000800 */
[----:B------:R-:W-:Y:S01]  /*5b30*/  LOP3.LUT R61, R61, 0x60, RZ, 0xc0, !PT ;  /* 0x000000603d3d7812 */ /* 0x000fe200078ec0ff */
[----:B------:R-:W1:Y:S04]  /*5b40*/  LDCU UR42, c[0x0][0xb0c] ;  /* 0x00016180ff2a77ac */ /* 0x000e680008000800 */
[----:B------:R-:W1:Y:S01]  /*5b50*/  LDC.64 R40, c[0x0][0x8a8] ;  /* 0x00022a00ff287b82 */ /* 0x000e620000000a00 */
[----:B------:R-:W1:Y:S01]  /*5b60*/  LDCU UR39, c[0x0][0xb30] ;  /* 0x00016600ff2777ac */ /* 0x000e620008000800 */
[----:B------:R-:W1:Y:S01]  /*5b70*/  LDCU.64 UR54, c[0x0][0x888] ;  /* 0x00011100ff3677ac */ /* 0x000e620008000a00 */
[----:B------:R-:W1:Y:S01]  /*5b80*/  LDCU.64 UR40, c[0x0][0xb28] ;  /* 0x00016500ff2877ac */ /* 0x000e620008000a00 */
[----:B------:R-:W1:Y:S01]  /*5b90*/  LDCU.128 UR56, c[0x0][0xb10] ;  /* 0x00016200ff3877ac */ /* 0x000e620008000c00 */
[----:B------:R-:W1:Y:S01]  /*5ba0*/  LDCU UR53, c[0x0][0x374] ;  /* 0x00006e80ff3577ac */ /* 0x000e620008000800 */
[----:B------:R-:W-:Y:S01]  /*5bb0*/  UMOV UR52, URZ ;  /* 0x000000ff00347c82 */ /* 0x000fe20008000000 */
[----:B------:R-:W-:Y:S01]  /*5bc0*/  UMOV UR46, URZ ;  /* 0x000000ff002e7c82 */ /* 0x000fe20008000000 */
[----:B---3--:R-:W-:Y:S01]  /*5bd0*/  IMAD.IADD R23, R0, 0x1, R23 ;  /* 0x0000000100177824 */ /* 0x008fe200078e0217 */
[----:B--2---:R-:W-:-:S07]  /*5be0*/  P2R R0, PR, RZ, 0x1 ;  /* 0x00000001ff007803 */ /* 0x004fce0000000000 */
.L_x_147:
[----:B------:R-:W-:Y:S02]  /*5bf0*/  LEA R3, R56, UR43, 0x3 ;  /* 0x0000002b38037c11 */ /* 0x000fe4000f8e18ff */
[----:B------:R-:W-:Y:S02]  /*5c00*/  SHF.L.U32 R0, R58, 0x1f, RZ ;  /* 0x0000001f3a007819 */ /* 0x000fe400000006ff */
[----:B-1----:R-:W-:Y:S02]  /*5c10*/  LEA R4, R56, UR43, 0x4 ;  /* 0x0000002b38047c11 */ /* 0x002fe4000f8e20ff */
[----:B------:R-:W2:Y:S02]  /*5c20*/  SYNCS.PHASECHK.TRANS64.TRYWAIT P0, [R3+URZ+0xc0], R0 ;  /* 0x0000c000030075a7 */ /* 0x000ea400080011ff */
[----:B--2---:R-:W-:Y:S05]  /*5c30*/  @!P0 BRA `(.L_x_104) ;  /* 0x0000003c00ec8947 */ /* 0x004fea0003800000 */
.L_x_204:
[----:B------:R-:W3:Y:S01]  /*5c40*/  LDS.128 R4, [R4+0x150] ;  /* 0x0001500004047984 */ /* 0x000ee20000000c00 */
[----:B------:R-:W-:Y:S01]  /*5c50*/  UISETP.GE.AND UP0, UPT, UR45, 0x1, UPT ;  /* 0x000000012d00788c */ /* 0x000fe2000bf06270 */
[----:B------:R-:W-:Y:S01]  /*5c60*/  @!PT LDS RZ, [RZ] ;  /* 0x00000000fffff984 */ /* 0x000fe20000000800 */
[----:B------:R-:W-:Y:S01]  /*5c70*/  @!PT LDS RZ, [RZ] ;  /* 0x00000000fffff984 */ /* 0x000fe20000000800 */
[----:B------:R-:W-:Y:S01]  /*5c80*/  @!PT LDS RZ, [RZ] ;  /* 0x00000000fffff984 */ /* 0x000fe20000000800 */
[----:B------:R-:W-:Y:S01]  /*5c90*/  @!PT LDS RZ, [RZ] ;  /* 0x00000000fffff984 */ /* 0x000fe20000000800 */
[----:B------:R1:W-:Y:S06]  /*5ca0*/  MEMBAR.ALL.CTA ;  /* 0x0000000000007992 */ /* 0x0003ec0000008000 */
[----:B-1----:R-:W1:Y:S01]  /*5cb0*/  FENCE.VIEW.ASYNC.S ;  /* 0x00000000000073c6 */ /* 0x002e620000000000 */
[----:B---3--:R-:W-:Y:S11]  /*5cc0*/  LOP3.LUT P0, RZ, R6, 0x1, RZ, 0xc0, !PT ;  /* 0x0000000106ff7812 */ /* 0x008ff6000780c0ff */
[----:B------:R-:W-:Y:S02]  /*5cd0*/  @!UPT UIADD3 URZ, UPT, UPT, URZ, URZ, URZ ;  /* 0x000000fffffff290 */ /* 0x000fe4000fffe0ff */
[----:B-1----:R-:W-:Y:S01]  /*5ce0*/  VOTEU.ANY UP1, P0 ;  /* 0x0000000000ff7886 */ /* 0x002fe20000020100 */
[----:B------:R-:W-:Y:S01]  /*5cf0*/  PLOP3.LUT P0, PT, PT, PT, UP1, 0x80, 0x8 ;  /* 0x000000000008781c */ /* 0x000fe20003f0f018 */
[----:B------:R-:W-:Y:S11]  /*5d00*/  UP2UR UR62, UPR, URZ, 0x2 ;  /* 0x00000002ff3e7883 */ /* 0x000ff60008000000 */
[----:B------:R-:W-:Y:S01]  /*5d10*/  @!UPT UIADD3 URZ, UPT, UPT, URZ, URZ, URZ ;  /* 0x000000fffffff290 */ /* 0x000fe2000fffe0ff */
[----:B--2---:R-:W-:Y:S02]  /*5d20*/  @P0 SHF.R.U32.HI R0, RZ, 0x10, R5 ;  /* 0x00000010ff000819 */ /* 0x004fe40000011605 */
        /* <DEDUP_REMOVED lines=12> */
[----:B------:R-:W2:Y:S01]  /*5df0*/  LDCU UR12, c[0x0][0xb20] ;  /* 0x00016400ff0c77ac */ /* 0x000ea20008000800 */
[----:B------:R-:W-:Y:S02]  /*5e00*/  UIMAD.WIDE.U32 UR4, UR53, UR59, URZ ;  /* 0x0000003b350472a5 */ /* 0x000fe4000f8e00ff */
[----:B------:R-:W-:Y:S02]  /*5e10*/  UIMAD.WIDE.U32 UR6, UR60, UR56, URZ ;  /* 0x000000383c0672a5 */ /* 0x000fe4000f8e00ff */
[----:B------:R-:W-:Y:S02]  /*5e20*/  UISETP.NE.AND UP0, UPT, UR58, 0x1, UPT ;  /* 0x000000013a00788c */ /* 0x000fe4000bf05270 */
[----:B------:R-:W-:Y:S02]  /*5e30*/  UIMAD.WIDE.U32 UR8, UR37, UR59, URZ ;  /* 0x0000003b250872a5 */ /* 0x000fe4000f8e00ff */
[----:B------:R-:W-:Y:S02]  /*5e40*/  UIMAD.WIDE.U32 UR10, UR38, UR56, URZ ;  /* 0x00000038260a72a5 */ /* 0x000fe4000f8e00ff */
[----:B------:R-:W-:Y:S02]  /*5e50*/  UISETP.NE.AND UP1, UPT, UR42, 0x1, UPT ;  /* 0x000000012a00788c */ /* 0x000fe4000bf25270 */
[----:B------:R-:W-:Y:S01]  /*5e60*/  UISETP.NE.AND UP2, UPT, UR45, 0x1, UPT ;  /* 0x000000012d00788c */ /* 0x000fe2000bf45270 */
[----:B------:R-:W-:Y:S02]  /*5e70*/  UMOV UR4, UR5 ;  /* 0x0000000500047c82 */ /* 0x000fe40008000000 */
[----:B--2---:R-:W-:Y:S03]  /*5e80*/  USHF.R.U32.HI UR5, URZ, UR12, UR4 ;  /* 0x0000000cff057299 */ /* 0x004fe60008011604 */
[----:B------:R-:W-:Y:S02]  /*5e90*/  UMOV UR4, UR7 ;  /* 0x0000000700047c82 */ /* 0x000fe40008000000 */
[----:B------:R-:W-:Y:S02]  /*5ea0*/  USHF.R.U32.HI UR7, URZ, UR57, UR4 ;  /* 0x00000039ff077299 */ /* 0x000fe40008011604 */
[----:B------:R-:W-:Y:S02]  /*5eb0*/  USEL UR4, UR53, UR5, !UP0 ;  /* 0x0000000535047287 */ /* 0x000fe4000c000000 */
[----:B------:R-:W-:Y:S01]  /*5ec0*/  USEL UR7, UR60, UR7, !UP1 ;  /* 0x000000073c077287 */ /* 0x000fe2000c800000 */
[----:B------:R-:W-:Y:S01]  /*5ed0*/  UMOV UR5, UR9 ;  /* 0x0000000900057c82 */ /* 0x000fe20008000000 */
[----:B------:R-:W-:Y:S02]  /*5ee0*/  UIMAD.WIDE.U32 UR8, UR4, UR40, URZ ;  /* 0x00000028040872a5 */ /* 0x000fe4000f8e00ff */
[----:B------:R-:W-:Y:S03]  /*5ef0*/  USHF.R.U32.HI UR6, URZ, UR12, UR5 ;  /* 0x0000000cff067299 */ /* 0x000fe60008011605 */
[----:B------:R-:W-:Y:S01]  /*5f00*/  UMOV UR5, UR11 ;  /* 0x0000000b00057c82 */ /* 0x000fe20008000000 */
[----:B------:R-:W-:Y:S02]  /*5f10*/  UIMAD.WIDE.U32 UR10, UR7, UR40, URZ ;  /* 0x00000028070a72a5 */ /* 0x000fe4000f8e00ff */
[----:B------:R-:W-:Y:S02]  /*5f20*/  USHF.R.U32.HI UR12, URZ, UR57, UR5 ;  /* 0x00000039ff0c7299 */ /* 0x000fe40008011605 */
[----:B------:R-:W-:Y:S01]  /*5f30*/  USEL UR6, UR37, UR6, !UP0 ;  /* 0x0000000625067287 */ /* 0x000fe2000c000000 */
[----:B------:R-:W-:Y:S02]  /*5f40*/  UMOV UR5, UR9 ;  /* 0x0000000900057c82 */ /* 0x000fe40008000000 */
[----:B------:R-:W-:Y:S01]  /*5f50*/  UMOV UR10, UR11 ;  /* 0x0000000b000a7c82 */ /* 0x000fe20008000000 */
[----:B------:R-:W-:Y:S02]  /*5f60*/  @UP2 USHF.R.U32.HI UR4, URZ, UR41, UR5 ;  /* 0x00000029ff042299 */ /* 0x000fe40008011605 */
[----:B------:R-:W-:Y:S02]  /*5f70*/  @UP2 USHF.R.U32.HI UR7, URZ, UR41, UR10 ;  /* 0x00000029ff072299 */ /* 0x000fe4000801160a */
[----:B------:R-:W-:Y:S02]  /*5f80*/  UIMAD UR4, UR45, UR4, URZ ;  /* 0x000000042d0472a4 */ /* 0x000fe4000f8e02ff */
        /* <DEDUP_REMOVED lines=8> */
[----:B------:R-:W-:Y:S02]  /*6010*/  USEL UR11, UR6, UR4, !UP2 ;  /* 0x00000004060b7287 */ /* 0x000fe4000d000000 */
[----:B------:R-:W-:Y:S02]  /*6020*/  UIADD3 UR8, UPT, UPT, -UR5, URZ, URZ ;  /* 0x000000ff05087290 */ /* 0x000fe4000fffe1ff */
[----:B------:R-:W-:Y:S01]  /*6030*/  UIADD3 UR10, UPT, UPT, -UR11, URZ, URZ ;  /* 0x000000ff0b0a7290 */ /* 0x000fe2000fffe1ff */
[----:B------:R-:W-:Y:S01]  /*6040*/  @!UP0 UMOV UR4, UR9 ;  /* 0x0000000900048c82 */ /* 0x000fe20008000000 */
[----:B------:R-:W-:Y:S02]  /*6050*/  UIADD3 UR9, UPT, UPT, -UR6, URZ, URZ ;  /* 0x000000ff06097290 */ /* 0x000fe4000fffe1ff */
[----:B------:R-:W-:Y:S02]  /*6060*/  @!UP0 USHF.R.U32.HI UR4, URZ, UR41, UR4 ;  /* 0x00000029ff048299 */ /* 0x000fe40008011604 */
[----:B------:R-:W-:Y:S02]  /*6070*/  UIMAD UR10, UR45, UR10, UR6 ;  /* 0x0000000a2d0a72a4 */ /* 0x000fe4000f8e0206 */
[----:B------:R-:W-:Y:S04]  /*6080*/  @!UP0 USEL UR4, UR5, UR4, !UP2 ;  /* 0x0000000405048287 */ /* 0x000fe8000d000000 */
[----:B------:R-:W-:Y:S02]  /*6090*/  @!UP0 UIMAD UR10, UR7, UR10, UR4 ;  /* 0x0000000a070a82a4 */ /* 0x000fe4000f8e0204 */
[----:B------:R-:W-:Y:S02]  /*60a0*/  @!UP0 UIADD3 UR11, UPT, UPT, UR11, -UR4, URZ ;  /* 0x800000040b0b8290 */ /* 0x000fe4000fffe0ff */
[----:B------:R-:W-:Y:S02]  /*60b0*/  UIMAD UR7, UR42, UR8, UR38 ;  /* 0x000000082a0772a4 */ /* 0x000fe4000f8e0226 */
[----:B------:R-:W-:Y:S02]  /*60c0*/  @!UP0 UIMAD UR6, UR11, UR45, UR5 ;  /* 0x0000002d0b0682a4 */ /* 0x000fe4000f8e0205 */
[----:B------:R-:W-:Y:S01]  /*60d0*/  UIMAD UR4, UR58, UR9, UR37 ;  /* 0x000000093a0472a4 */ /* 0x000fe2000f8e0225 */
[----:B------:R-:W-:Y:S02]  /*60e0*/  @!UP0 UMOV UR5, UR10 ;  /* 0x0000000a00058c82 */ /* 0x000fe40008000000 */
[----:B------:R-:W-:Y:S02]  /*60f0*/  UIMAD UR38, UR5, UR42, UR7 ;  /* 0x0000002a052672a4 */ /* 0x000fe4000f8e0207 */
[----:B------:R-:W-:Y:S11]  /*6100*/  UIMAD UR37, UR6, UR58, UR4 ;  /* 0x0000003a062572a4 */ /* 0x000ff6000f8e0204 */
[----:B------:R-:W-:Y:S01]  /*6110*/  @!UPT UIADD3 URZ, UPT, UPT, URZ, URZ, URZ ;  /* 0x000000fffffff290 */ /* 0x000fe2000fffe0ff */
.L_x_105:
[----:B------:R-:W-:Y:S01]  /*6120*/  UISETP.NE.AND UP0, UPT, UR39, 0x1, UPT ;  /* 0x000000012700788c */ /* 0x000fe2000bf05270 */
[----:B------:R-:W-:Y:S01]  /*6130*/  LOP3.LUT P0, RZ, R53, 0x90, RZ, 0xc0, !PT ;  /* 0x0000009035ff7812 */ /* 0x000fe2000780c0ff */
[----:B------:R-:W-:Y:S01]  /*6140*/  USHF.L.U32 UR50, UR24, 0x6, URZ ;  /* 0x0000000618327899 */ /* 0x000fe200080006ff */
[----:B------:R-:W-:Y:S01]  /*6150*/  BSSY.RECONVERGENT B6, `(.L_x_106) ;  /* 0x0000034000067945 */ /* 0x000fe20003800200 */
[----:B------:R-:W-:Y:S01]  /*6160*/  USHF.L.U32 UR49, UR20, 0x7, URZ ;  /* 0x0000000714317899 */ /* 0x000fe200080006ff */
[----:B------:R-:W-:Y:S06]  /*6170*/  IADD3 R56, PT, PT, R56, 0x1, RZ ;  /* 0x0000000138387810 */ /* 0x000fec0007ffe0ff */
[----:B------:R-:W2:Y:S01]  /*6180*/  @!UP0 LDCU.128 UR12, c[0x0][0xb10] ;  /* 0x00016200ff0c87ac */ /* 0x000ea20008000c00 */
[----:B------:R-:W3:Y:S01]  /*6190*/  @!UP0 LDCU UR5, c[0x0][0xb0c] ;  /* 0x00016180ff0587ac */ /* 0x000ee20008000800 */
[----:B------:R-:W4:Y:S01]  /*61a0*/  @!UP0 LDCU UR10, c[0x0][0xb20] ;  /* 0x00016400ff0a87ac */ /* 0x000f220008000800 */
[----:B--2---:R-:W-:Y:S02]  /*61b0*/  UIMAD.WIDE.U32 UR8, UR38, UR12, URZ ;  /* 0x0000000c260872a5 */ /* 0x004fe4000f8e00ff */
[----:B------:R-:W-:Y:S02]  /*61c0*/  UIMAD.WIDE.U32 UR6, UR37, UR15, URZ ;  /* 0x0000000f250672a5 */ /* 0x000fe4000f8e00ff */
[----:B------:R-:W-:Y:S03]  /*61d0*/  @!UP0 UISETP.NE.AND UP1, UPT, UR14, 0x1, UPT ;  /* 0x000000010e00888c */ /* 0x000fe6000bf25270 */
[----:B------:R-:W-:Y:S01]  /*61e0*/  @!UP0 UMOV UR4, UR9 ;  /* 0x0000000900048c82 */ /* 0x000fe20008000000 */
[----:B---3--:R-:W-:Y:S02]  /*61f0*/  @!UP0 UISETP.NE.AND UP2, UPT, UR5, 0x1, UPT ;  /* 0x000000010500888c */ /* 0x008fe4000bf45270 */
[----:B------:R-:W-:Y:S01]  /*6200*/  @!UP0 USHF.R.U32.HI UR4, URZ, UR13, UR4 ;  /* 0x0000000dff048299 */ /* 0x000fe20008011604 */
[----:B------:R-:W-:Y:S02]  /*6210*/  @!UP0 UMOV UR6, UR7 ;  /* 0x0000000700068c82 */ /* 0x000fe40008000000 */
[----:B----4-:R-:W-:Y:S02]  /*6220*/  @!UP0 USHF.R.U32.HI UR6, URZ, UR10, UR6 ;  /* 0x0000000aff068299 */ /* 0x010fe40008011606 */
[----:B------:R-:W-:Y:S02]  /*6230*/  @!UP0 USEL UR7, UR38, UR4, !UP2 ;  /* 0x0000000426078287 */ /* 0x000fe4000d000000 */
[----:B------:R-:W-:Y:S04]  /*6240*/  @!UP0 USEL UR6, UR37, UR6, !UP1 ;  /* 0x0000000625068287 */ /* 0x000fe8000c800000 */
[----:B------:R-:W-:Y:S02]  /*6250*/  @!UP0 UIADD3 UR4, UPT, UPT, -UR7, UR6, URZ ;  /* 0x0000000607048290 */ /* 0x000fe4000fffe1ff */
[----:B------:R-:W-:Y:S02]  /*6260*/  @!UP0 UIADD3 UR6, UPT, UPT, UR7, -UR6, URZ ;  /* 0x8000000607068290 */ /* 0x000fe4000fffe0ff */
[----:B------:R-:W-:Y:S02]  /*6270*/  @!UP0 UIMAD UR38, UR4, UR5, UR38 ;  /* 0x00000005042682a4 */ /* 0x000fe4000f8e0226 */
[----:B------:R-:W-:Y:S01]  /*6280*/  @!UP0 UIMAD UR37, UR6, UR14, UR37 ;  /* 0x0000000e062582a4 */ /* 0x000fe2000f8e0225 */
[----:B------:R-:W-:Y:S11]  /*6290*/  @!P0 BRA `(.L_x_107) ;  /* 0x00000000007c8947 */ /* 0x000ff60003800000 */
[----:B------:R-:W2:Y:S01]  /*62a0*/  LDCU.64 UR8, c[0x4][0x80] ;  /* 0x01001000ff0877ac */ /* 0x000ea20008000a00 */
[----:B------:R-:W-:Y:S01]  /*62b0*/  MOV R2, 0x0 ;  /* 0x0000000000027802 */ /* 0x000fe20000000f00 */
[----:B------:R-:W-:Y:S02]  /*62c0*/  HFMA2 R12, -RZ, RZ, 0, 5.9604644775390625e-08 ;  /* 0x00000001ff0c7431 */ /* 0x000fe400000001ff */
[----:B------:R-:W-:Y:S01]  /*62d0*/  IMAD.MOV.U32 R8, RZ, RZ, 0x70 ;  /* 0x00000070ff087424 */ /* 0x000fe200078e00ff */
[----:B------:R3:W4:Y:S01]  /*62e0*/  LDC.64 R14, c[0x4][R2] ;  /* 0x01000000020e7b82 */ /* 0x0007220000000a00 */
[----:B------:R-:W1:Y:S01]  /*62f0*/  LDCU.64 UR6, c[0x4][0x88] ;  /* 0x01001100ff0677ac */ /* 0x000e620008000a00 */
[----:B------:R-:W-:Y:S01]  /*6300*/  IMAD.MOV.U32 R13, RZ, RZ, RZ ;  /* 0x000000ffff0d7224 */ /* 0x000fe200078e00ff */
[----:B------:R-:W1:Y:S01]  /*6310*/  LDCU.64 UR4, c[0x4][0x8] ;  /* 0x01000100ff0477ac */ /* 0x000e620008000a00 */
[----:B--2---:R-:W-:Y:S01]  /*6320*/  MOV R5, UR9 ;  /* 0x0000000900057c02 */ /* 0x004fe20008000f00 */
[----:B------:R-:W-:Y:S01]  /*6330*/  IMAD.U32 R4, RZ, RZ, UR8 ;  /* 0x00000008ff047e24 */ /* 0x000fe2000f8e00ff */
[----:B-1----:R-:W-:Y:S01]  /*6340*/  MOV R7, UR7 ;  /* 0x0000000700077c02 */ /* 0x002fe20008000f00 */
[----:B------:R-:W-:Y:S01]  /*6350*/  IMAD.U32 R6, RZ, RZ, UR6 ;  /* 0x00000006ff067e24 */ /* 0x000fe2000f8e00ff */
[----:B------:R-:W-:Y:S01]  /*6360*/  MOV R11, UR5 ;  /* 0x00000005000b7c02 */ /* 0x000fe20008000f00 */
[----:B------:R-:W-:Y:S02]  /*6370*/  IMAD.U32 R10, RZ, RZ, UR4 ;  /* 0x00000004ff0a7e24 */ /* 0x000fe4000f8e00ff */
[----:B------:R-:W-:Y:S07]  /*6380*/  LEPC R20, `(.L_x_108) ;  /* 0x000000001014794e */ /* 0x000fee0000000000 */
[----:B---345:R-:W-:Y:S05]  /*6390*/  CALL.ABS.NOINC R14 ;  /* 0x000000000e007343 */ /* 0x038fea0003c00000 */
.L_x_108:
[----:B------:R-:W1:Y:S01]  /*63a0*/  LDCU.64 UR8, c[0x4][0x80] ;  /* 0x01001000ff0877ac */ /* 0x000e620008000a00 */
[----:B------:R-:W2:Y:S01]  /*63b0*/  LDC.64 R2, c[0x4][R2] ;  /* 0x0100000002027b82 */ /* 0x000ea20000000a00 */
[----:B------:R-:W-:Y:S02]  /*63c0*/  HFMA2 R12, -RZ, RZ, 0, 5.9604644775390625e-08 ;  /* 0x00000001ff0c7431 */ /* 0x000fe400000001ff */
[----:B------:R-:W-:Y:S02]  /*63d0*/  IMAD.MOV.U32 R8, RZ, RZ, 0x70 ;  /* 0x00000070ff087424 */ /* 0x000fe400078e00ff */
[----:B------:R-:W-:Y:S01]  /*63e0*/  IMAD.MOV.U32 R13, RZ, RZ, RZ ;  /* 0x000000ffff0d7224 */ /* 0x000fe200078e00ff */
[----:B------:R-:W3:Y:S01]  /*63f0*/  LDCU.64 UR6, c[0x4][0x88] ;  /* 0x01001100ff0677ac */ /* 0x000ee20008000a00 */
[----:B------:R-:W4:Y:S01]  /*6400*/  LDCU.64 UR4, c[0x4][0x8] ;  /* 0x01000100ff0477ac */ /* 0x000f220008000a00 */
[----:B-1----:R-:W-:Y:S02]  /*6410*/  MOV R4, UR8 ;  /* 0x0000000800047c02 */ /* 0x002fe40008000f00 */
[----:B------:R-:W-:Y:S02]  /*6420*/  MOV R5, UR9 ;  /* 0x0000000900057c02 */ /* 0x000fe40008000f00 */
[----:B---3--:R-:W-:Y:S01]  /*6430*/  MOV R7, UR7 ;  /* 0x0000000700077c02 */ /* 0x008fe20008000f00 */
[----:B------:R-:W-:Y:S01]  /*6440*/  IMAD.U32 R6, RZ, RZ, UR6 ;  /* 0x00000006ff067e24 */ /* 0x000fe2000f8e00ff */
[----:B----4-:R-:W-:Y:S01]  /*6450*/  MOV R11, UR5 ;  /* 0x00000005000b7c02 */ /* 0x010fe20008000f00 */
[----:B------:R-:W-:Y:S02]  /*6460*/  IMAD.U32 R10, RZ, RZ, UR4 ;  /* 0x00000004ff0a7e24 */ /* 0x000fe4000f8e00ff */
[----:B------:R-:W-:Y:S07]  /*6470*/  LEPC R20, `(.L_x_107) ;  /* 0x000000001014794e */ /* 0x000fee0000000000 */
[----:B--2---:R-:W-:Y:S05]  /*6480*/  CALL.ABS.NOINC R2 ;  /* 0x0000000002007343 */ /* 0x004fea0003c00000 */
.L_x_107:
[----:B------:R-:W-:Y:S05]  /*6490*/  BSYNC.RECONVERGENT B6 ;  /* 0x0000000000067941 */ /* 0x000fea0003800200 */
.L_x_106:
[----:B------:R-:W-:Y:S02]  /*64a0*/  ISETP.NE.U32.AND P0, PT, RZ, UR54, PT ;  /* 0x00000036ff007c0c */ /* 0x000fe4000bf05070 */
[C---:B------:R-:W-:Y:S02]  /*64b0*/  ISETP.NE.U32.AND P1, PT, R46.reuse, RZ, PT ;  /* 0x000000ff2e00720c */ /* 0x040fe40003f25070 */
[----:B------:R-:W-:Y:S02]  /*64c0*/  ISETP.NE.U32.AND P4, PT, R46, RZ, PT ;  /* 0x000000ff2e00720c */ /* 0x000fe40003f85070 */
[----:B------:R-:W-:Y:S02]  /*64d0*/  ISETP.NE.AND.EX P0, PT, RZ, UR55, PT, P0 ;  /* 0x00000037ff007c0c */ /* 0x000fe4000bf05300 */
[C---:B------:R-:W-:Y:S02]  /*64e0*/  ISETP.NE.AND.EX P1, PT, R47.reuse, RZ, PT, P1 ;  /* 0x000000ff2f00720c */ /* 0x040fe40003f25310 */
[----:B------:R-:W-:Y:S02]  /*64f0*/  ISETP.NE.AND.EX P4, PT, R47, RZ, P0, P4 ;  /* 0x000000ff2f00720c */ /* 0x000fe40000785340 */
[----:B------:R-:W-:Y:S02]  /*6500*/  ISETP.NE.U32.AND P5, PT, R42, RZ, PT ;  /* 0x000000ff2a00720c */ /* 0x000fe40003fa5070 */
[----:B------:R-:W-:Y:S02]  /*6510*/  ISETP.NE.U32.AND P3, PT, RZ, UR54, PT ;  /* 0x00000036ff007c0c */ /* 0x000fe4000bf65070 */
[----:B------:R-:W-:Y:S02]  /*6520*/  PLOP3.LUT P2, PT, PT, PT, PT, 0x8, 0x80 ;  /* 0x000000000080781c */ /* 0x000fe40003f4e170 */
[----:B------:R-:W-:Y:S02]  /*6530*/  ISETP.NE.AND.EX P5, PT, R43, RZ, PT, P5 ;  /* 0x000000ff2b00720c */ /* 0x000fe40003fa5350 */
[----:B------:R-:W-:Y:S03]  /*6540*/  ISETP.NE.AND.EX P3, PT, RZ, UR55, PT, P3 ;  /* 0x00000037ff007c0c */ /* 0x000fe6000bf65330 */
[----:B------:R-:W-:Y:S01]  /*6550*/  @!P4 PLOP3.LUT P2, PT, P1, PT, PT, 0x80, 0x8 ;  /* 0x000000000008c81c */ /* 0x000fe20000f4f070 */
[----:B------:R-:W-:Y:S01]  /*6560*/  @!UPT UIADD3 URZ, UPT, UPT, URZ, URZ, URZ ;  /* 0x000000fffffff290 */ /* 0x000fe2000fffe0ff */
[----:B------:R-:W-:Y:S11]  /*6570*/  @!P1 BRA `(.L_x_109) ;  /* 0x0000000000309947 */ /* 0x000ff60003800000 */
[----:B------:R-:W-:Y:S01]  /*6580*/  ISETP.NE.U32.AND P0, PT, R44, RZ, PT ;  /* 0x000000ff2c00720c */ /* 0x000fe20003f05070 */
[----:B------:R-:W2:Y:S01]  /*6590*/  LDCU.64 UR4, c[0x0][0x358] ;  /* 0x00006b00ff0477ac */ /* 0x000ea20008000a00 */
[----:B------:R-:W-:Y:S02]  /*65a0*/  IMAD.MOV.U32 R50, RZ, RZ, 0x1 ;  /* 0x00000001ff327424 */ /* 0x000fe400078e00ff */
[----:B------:R-:W-:Y:S11]  /*65b0*/  ISETP.NE.AND.EX P0, PT, R45, RZ, PT, P0 ;  /* 0x000000ff2d00720c */ /* 0x000ff60003f05300 */
[----:B------:R-:W-:Y:S02]  /*65c0*/  @!UPT UIADD3 URZ, UPT, UPT, URZ, URZ, URZ ;  /* 0x000000fffffff290 */ /* 0x000fe4000fffe0ff */
[----:B------:R-:W3:Y:S01]  /*65d0*/  @P0 LDC.64 R2, c[0x0][0x888] ;  /* 0x00022200ff020b82 */ /* 0x000ee20000000a00 */
[----:B-1----:R-:W-:Y:S04]  /*65e0*/  @P0 IMAD R0, R46, UR36, RZ ;  /* 0x000000242e000c24 */ /* 0x002fe8000f8e02ff */
[----:B---3--:R-:W-:Y:S04]  /*65f0*/  @P0 IMAD.WIDE R2, R0, 0x4, R2 ;  /* 0x0000000400020825 */ /* 0x008fe800078e0202 */
[----:B------:R-:W-:Y:S01]  /*6600*/  HFMA2 R0, -RZ, RZ, 0, 5.9604644775390625e-08 ;  /* 0x00000001ff007431 */ /* 0x000fe200000001ff */
[----:B--2--5:R2:W5:Y:S04]  /*6610*/  @P0 LDG.E R27, desc[UR4][R2.64] ;  /* 0x00000004021b0981 */ /* 0x024568000c1e1900 */
[----:B------:R-:W-:Y:S01]  /*6620*/  @!P0 PRMT R50, R0, 0x7610, R50 ;  /* 0x0000761000328816 */ /* 0x000fe20000000032 */
[----:B--2---:R-:W3:Y:S06]  /*6630*/  @!P0 LDC R27, c[0x0][0x880] ;  /* 0x00022000ff1b8b82 */ /* 0x004eec0000000800 */
.L_x_109:
[----:B------:R-:W-:Y:S05]  /*6640*/  @!P5 BRA `(.L_x_110) ;  /* 0x000000000024d947 */ /* 0x000fea0003800000 */
[----:B------:R-:W-:Y:S01]  /*6650*/  ISETP.NE.U32.AND P0, PT, R40, RZ, PT ;  /* 0x000000ff2800720c */ /* 0x000fe20003f05070 */
[----:B------:R-:W2:Y:S03]  /*6660*/  LDCU.64 UR4, c[0x0][0x358] ;  /* 0x00006b00ff0477ac */ /* 0x000ea60008000a00 */
[----:B------:R-:W-:Y:S11]  /*6670*/  ISETP.NE.AND.EX P0, PT, R41, RZ, PT, P0 ;  /* 0x000000ff2900720c */ /* 0x000ff60003f05300 */
[----:B------:R-:W-:Y:S02]  /*6680*/  @!UPT UIADD3 URZ, UPT, UPT, URZ, URZ, URZ ;  /* 0x000000fffffff290 */ /* 0x000fe4000fffe0ff */
[----:B------:R-:W4:Y:S01]  /*6690*/  @P0 LDC.64 R2, c[0x0][0x8a8] ;  /* 0x00022a00ff020b82 */ /* 0x000f220000000a00 */
[----:B-1----:R-:W-:Y:S04]  /*66a0*/  @P0 IMAD R0, R42, UR36, RZ ;  /* 0x000000242a000c24 */ /* 0x002fe8000f8e02ff */
[----:B----4-:R-:W-:Y:S05]  /*66b0*/  @P0 IMAD.WIDE R2, R0, 0x4, R2 ;  /* 0x0000000400020825 */ /* 0x010fea00078e0202 */
[----:B--2--5:R2:W5:Y:S02]  /*66c0*/  @P0 LDG.E R24, desc[UR4][R2.64] ;  /* 0x0000000402180981 */ /* 0x024564000c1e1900 */
[----:B--2---:R-:W4:Y:S02]  /*66d0*/  @!P0 LDC R24, c[0x0][0x8a0] ;  /* 0x00022800ff188b82 */ /* 0x004f240000000800 */
.L_x_110:
[----:B---3-5:R-:W-:Y:S01]  /*66e0*/  FSETP.NEU.AND P0, PT, R27, RZ, PT ;  /* 0x000000ff1b00720b */ /* 0x028fe20003f0d000 */
[----:B------:R-:W-:Y:S01]  /*66f0*/  IMAD.SHL.U32 R57, R48, 0x2, RZ ;  /* 0x0000000230397824 */ /* 0x000fe200078e00ff */
[----:B------:R-:W-:Y:S01]  /*6700*/  SEL R3, RZ, 0xffffffff, P3 ;  /* 0xffffffffff037807 */ /* 0x000fe20001800000 */
[----:B------:R-:W-:Y:S01]  /*6710*/  BSSY B1, `(.L_x_111) ;  /* 0x0000033000017945 */ /* 0x000fe20003800000 */
[----:B------:R-:W-:Y:S01]  /*6720*/  @!P4 LOP3.LUT P3, RZ, R50, 0xff, RZ, 0xc0, !PT ;  /* 0x000000ff32ffc812 */ /* 0x000fe2000786c0ff */
[----:B------:R-:W-:Y:S01]  /*6730*/  IMAD.MOV.U32 R64, RZ, RZ, 0x1 ;  /* 0x00000001ff407424 */ /* 0x000fe200078e00ff */
[----:B-1----:R-:W-:Y:S01]  /*6740*/  @!P4 SEL R0, RZ, 0xffffffff, P0 ;  /* 0xffffffffff00c807 */ /* 0x002fe20000000000 */
[----:B------:R-:W-:Y:S01]  /*6750*/  IMAD R25, R22, 0x40, R23 ;  /* 0x0000004016197824 */ /* 0x000fe200078e0217 */
[----:B------:R-:W-:Y:S01]  /*6760*/  LOP3.LUT R60, R60, 0x1, RZ, 0x3c, !PT ;  /* 0x000000013c3c7812 */ /* 0x000fe200078e3cff */
[----:B------:R-:W-:Y:S01]  /*6770*/  IMAD.MOV.U32 R26, RZ, RZ, RZ ;  /* 0x000000ffff1a7224 */ /* 0x000fe200078e00ff */
[----:B------:R-:W-:Y:S02]  /*6780*/  @P2 SEL R0, R3, R0, !P3 ;  /* 0x0000000003002207 */ /* 0x000fe40005800000 */
[----:B------:R-:W-:Y:S02]  /*6790*/  CS2R R38, SRZ ;  /* 0x0000000000267805 */ /* 0x000fe4000001ff00 */
[----:B------:R-:W-:Y:S02]  /*67a0*/  LEA R54, R22, UR43, 0x3 ;  /* 0x0000002b16367c11 */ /* 0x000fe4000f8e18ff */
[----:B------:R-:W-:Y:S02]  /*67b0*/  CS2R R36, SRZ ;  /* 0x0000000000247805 */ /* 0x000fe4000001ff00 */
[----:B------:R-:W-:Y:S02]  /*67c0*/  @!P4 LOP3.LUT R0, R0, 0x1, RZ, 0xc0, !PT ;  /* 0x000000010000c812 */ /* 0x000fe400078ec0ff */
[----:B------:R-:W-:Y:S02]  /*67d0*/  CS2R R30, SRZ ;  /* 0x00000000001e7805 */ /* 0x000fe4000001ff00 */
[----:B------:R-:W-:Y:S02]  /*67e0*/  SEL R2, RZ, 0xffffffff, P0 ;  /* 0xffffffffff027807 */ /* 0x000fe40000000000 */
[----:B------:R-:W-:Y:S02]  /*67f0*/  CS2R R28, SRZ ;  /* 0x00000000001c7805 */ /* 0x000fe4000001ff00 */
[----:B------:R-:W-:Y:S01]  /*6800*/  ISETP.NE.U32.OR P6, PT, R0, 0x1, P4 ;  /* 0x000000010000780c */ /* 0x000fe200027c5470 */
[----:B------:R-:W-:Y:S01]  /*6810*/  VIADD R63, R57, UR43 ;  /* 0x0000002b393f7c36 */ /* 0x000fe20008000000 */
[----:B------:R-:W-:Y:S02]  /*6820*/  LOP3.LUT P4, R55, R50, 0xff, RZ, 0xc0, !PT ;  /* 0x000000ff32377812 */ /* 0x000fe4000788c0ff */
[----:B------:R-:W-:Y:S02]  /*6830*/  P2R R62, PR, RZ, 0x40 ;  /* 0x00000040ff3e7803 */ /* 0x000fe40000000000 */
[----:B------:R-:W-:Y:S04]  /*6840*/  @P1 SEL R2, R3, R2, !P4 ;  /* 0x0000000203021207 */ /* 0x000fe80006000000 */
[----:B------:R-:W-:Y:S03]  /*6850*/  LOP3.LUT R2, R2, 0x1, RZ, 0xc0, !PT ;  /* 0x0000000102027812 */ /* 0x000fe600078ec0ff */
[----:B------:R-:W-:Y:S02]  /*6860*/  @P6 SHF.L.U32 R0, R60, 0x1f, RZ ;  /* 0x0000001f3c006819 */ /* 0x000fe400000006ff */
[----:B------:R-:W-:Y:S02]  /*6870*/  ISETP.NE.U32.AND P5, PT, R2, 0x1, PT ;  /* 0x000000010200780c */ /* 0x000fe40003fa5070 */
[----:B------:R1:W2:Y:S02]  /*6880*/  @P6 SYNCS.PHASECHK.TRANS64.TRYWAIT P3, [UR43+0x70], R0 ;  /* 0x00007000ff0065a7 */ /* 0x0002a4000806112b */
[----:B------:R-:W-:Y:S02]  /*6890*/  P2R R65, PR, RZ, 0x20 ;  /* 0x00000020ff417803 */ /* 0x000fe40000000000 */
[----:B-1----:R-:W-:Y:S04]  /*68a0*/  SHF.L.U32 R0, R59, 0x1f, RZ ;  /* 0x0000001f3b007819 */ /* 0x002fe800000006ff */
[----:B------:R1:W3:Y:S01]  /*68b0*/  SYNCS.PHASECHK.TRANS64.TRYWAIT P2, [R54+URZ+0xe0], R0 ;  /* 0x0000e000360075a7 */ /* 0x0002e200080411ff */
[----:B--2---:R-:W-:Y:S01]  /*68c0*/  @P6 SEL R64, RZ, 0x1, !P3 ;  /* 0x00000001ff406807 */ /* 0x004fe20005800000 */
[----:B-1----:R-:W-:Y:S06]  /*68d0*/  @!P6 BRA `(.L_x_112) ;  /* 0x000000000058e947 */ /* 0x002fec0003800000 */
[----:B------:R-:W-:Y:S01]  /*68e0*/  VIADD R2, R63, 0x200 ;  /* 0x000002003f027836 */ /* 0x000fe20000000000 */
[----:B------:R-:W-:Y:S01]  /*68f0*/  LOP3.LUT P6, RZ, R49, 0x40, RZ, 0xc0, !PT ;  /* 0x0000004031ff7812 */ /* 0x000fe200078cc0ff */
[----:B------:R-:W-:Y:S01]  /*6900*/  BSSY B0, `(.L_x_113) ;  /* 0x000000e000007945 */ /* 0x000fe20003800000 */
[----:B------:R-:W-:Y:S01]  /*6910*/  ISETP.NE.AND P1, PT, R64, RZ, PT ;  /* 0x000000ff4000720c */ /* 0x000fe20003f25270 */
[----:B------:R-:W-:Y:S01]  /*6920*/  @P5 VIADD R4, R63, 0x210 ;  /* 0x000002103f045836 */ /* 0x000fe20000000000 */
[----:B------:R-:W-:Y:S01]  /*6930*/  PLOP3.LUT P0, PT, PT, PT, PT, 0x8, 0x80 ;  /* 0x000000000080781c */ /* 0x000fe20003f0e170 */
[----:B------:R-:W-:Y:S01]  /*6940*/  IMAD.MOV.U32 R39, RZ, RZ, RZ ;  /* 0x000000ffff277224 */ /* 0x000fe200078e00ff */
[----:B------:R-:W-:Y:S02]  /*6950*/  @P5 PLOP3.LUT P0, PT, P6, PT, PT, 0x80, 0x8 ;  /* 0x000000000008581c */ /* 0x000fe4000370f070 */
[----:B------:R-:W-:Y:S02]  /*6960*/  CS2R R36, SRZ ;  /* 0x0000000000247805 */ /* 0x000fe4000001ff00 */
[----:B------:R-:W-:Y:S02]  /*6970*/  CS2R R30, SRZ ;  /* 0x00000000001e7805 */ /* 0x000fe4000001ff00 */
[----:B------:R-:W-:Y:S07]  /*6980*/  CS2R R28, SRZ ;  /* 0x00000000001c7805 */ /* 0x000fee000001ff00 */
[----:B------:R-:W-:Y:S01]  /*6990*/  @P0 VIADD R4, R2, 0xfffffff0 ;  /* 0xfffffff002040836 */ /* 0x000fe20000000000 */
[----:B------:R-:W-:Y:S06]  /*69a0*/  @P1 BRA `(.L_x_114) ;  /* 0x00000000000c1947 */ /* 0x000fec0003800000 */
[----:B------:R-:W-:Y:S04]  /*69b0*/  SHF.L.U32 R3, R60, 0x1f, RZ ;  /* 0x0000001f3c037819 */ /* 0x000fe800000006ff */
[----:B------:R-:W1:Y:S02]  /*69c0*/  SYNCS.PHASECHK.TRANS64.TRYWAIT P0, [UR43+0x70], R3 ;  /* 0x00007003ff0075a7 */ /* 0x000e64000800112b */
[----:B-1----:R-:W-:Y:S05]  /*69d0*/  @!P0 BRA `(.L_x_115) ;  /* 0x0000003000988947 */ /* 0x002fea0003800000 */
.L_x_114:
[----:B------:R-:W-:Y:S05]  /*69e0*/  BSYNC B0 ;  /* 0x0000000000007941 */ /* 0x000fea0003800000 */
.L_x_113:
[----:B------:R-:W-:Y:S01]  /*69f0*/  ISETP.NE.AND P0, PT, R65, RZ, PT ;  /* 0x000000ff4100720c */ /* 0x000fe20003f05270 */
[----:B------:R-:W-:Y:S11]  /*6a00*/  HFMA2 R26, -RZ, RZ, 0, 5.9604644775390625e-08 ;  /* 0x00000001ff1a7431 */ /* 0x000ff600000001ff */
[----:B------:R-:W-:Y:S01]  /*6a10*/  @!UPT UIADD3 URZ, UPT, UPT, URZ, URZ, URZ ;  /* 0x000000fffffff290 */ /* 0x000fe2000fffe0ff */
[----:B------:R2:W1:Y:S04]  /*6a20*/  @P0 LDS.128 R36, [R4] ;  /* 0x0000000004240984 */ /* 0x0004680000000c00 */
[----:B------:R2:W1:Y:S02]  /*6a30*/  @P0 LDS.128 R28, [R57+UR43+0x200] ;  /* 0x0002002b391c0984 */ /* 0x0004640008000c00 */
.L_x_112:
[----:B------:R-:W-:Y:S05]  /*6a40*/  BSYNC B1 ;  /* 0x0000000000017941 */ /* 0x000fea0003800000 */
.L_x_111:
[----:B-1----:R-:W-:Y:S04]  /*6a50*/  SHF.R.U32.HI R2, RZ, 0x15, R25 ;  /* 0x00000015ff027819 */ /* 0x002fe80000011619 */
[----:B------:R-:W-:Y:S01]  /*6a60*/  LOP3.LUT P0, RZ, R2, 0x3, R51, 0x48, !PT ;  /* 0x0000000302ff7812 */ /* 0x000fe20007804833 */
[----:B------:R-:W-:Y:S01]  /*6a70*/  @!UPT UIADD3 URZ, UPT, UPT, URZ, URZ, URZ ;  /* 0x000000fffffff290 */ /* 0x000fe2000fffe0ff */
[----:B---3--:R-:W-:Y:S11]  /*6a80*/  @P2 BRA `(.L_x_116) ;  /* 0x0000000000082947 */ /* 0x008ff60003800000 */
[----:B------:R-:W1:Y:S02]  /*6a90*/  SYNCS.PHASECHK.TRANS64.TRYWAIT P1, [R54+URZ+0xe0], R0 ;  /* 0x0000e000360075a7 */ /* 0x000e6400080211ff */
[----:B-1----:R-:W-:Y:S05]  /*6aa0*/  @!P1 BRA `(.L_x_117) ;  /* 0x00000030007c9947 */ /* 0x002fea0003800000 */
.L_x_116:
[----:B------:R-:W-:Y:S05]  /*6ab0*/  @!P0 BRA `(.L_x_118) ;  /* 0x0000000000408947 */ /* 0x000fea0003800000 */
[----:B------:R-:W3:Y:S01]  /*6ac0*/  LDCU.64 UR8, c[0x4][0x70] ;  /* 0x01000e00ff0877ac */ /* 0x000ee20008000a00 */
[----:B------:R-:W-:Y:S01]  /*6ad0*/  MOV R3, 0x0 ;  /* 0x0000000000037802 */ /* 0x000fe20000000f00 */
[----:B------:R-:W-:Y:S02]  /*6ae0*/  HFMA2 R12, -RZ, RZ, 0, 5.9604644775390625e-08 ;  /* 0x00000001ff0c7431 */ /* 0x000fe400000001ff */
[----:B------:R-:W-:Y:S02]  /*6af0*/  IMAD.MOV.U32 R8, RZ, RZ, 0x192 ;  /* 0x00000192ff087424 */ /* 0x000fe400078e00ff */
[----:B------:R-:W-:Y:S01]  /*6b00*/  IMAD.MOV.U32 R13, RZ, RZ, RZ ;  /* 0x000000ffff0d7224 */ /* 0x000fe200078e00ff */
[----:B------:R-:W5:Y:S01]  /*6b10*/  LDCU.64 UR6, c[0x4][0x78] ;  /* 0x01000f00ff0677ac */ /* 0x000f620008000a00 */
[----:B------:R-:W1:Y:S01]  /*6b20*/  LDC.64 R2, c[0x4][R3] ;  /* 0x0100000003027b82 */ /* 0x000e620000000a00 */
[----:B------:R-:W4:Y:S01]  /*6b30*/  LDCU.64 UR4, c[0x4][0x10] ;  /* 0x01000200ff0477ac */ /* 0x000f220008000a00 */
[----:B---3--:R-:W-:Y:S01]  /*6b40*/  MOV R5, UR9 ;  /* 0x0000000900057c02 */ /* 0x008fe20008000f00 */
[----:B--2---:R-:W-:Y:S01]  /*6b50*/  IMAD.U32 R4, RZ, RZ, UR8 ;  /* 0x00000008ff047e24 */ /* 0x004fe2000f8e00ff */
[----:B-----5:R-:W-:Y:S01]  /*6b60*/  MOV R7, UR7 ;  /* 0x0000000700077c02 */ /* 0x020fe20008000f00 */
[----:B------:R-:W-:Y:S01]  /*6b70*/  IMAD.U32 R6, RZ, RZ, UR6 ;  /* 0x00000006ff067e24 */ /* 0x000fe2000f8e00ff */
[----:B----4-:R-:W-:Y:S01]  /*6b80*/  MOV R11, UR5 ;  /* 0x00000005000b7c02 */ /* 0x010fe20008000f00 */
[----:B------:R-:W-:Y:S02]  /*6b90*/  IMAD.U32 R10, RZ, RZ, UR4 ;  /* 0x00000004ff0a7e24 */ /* 0x000fe4000f8e00ff */
[----:B------:R-:W-:Y:S07]  /*6ba0*/  LEPC R20, `(.L_x_118) ;  /* 0x000000001014794e */ /* 0x000fee0000000000 */
[----:B-1----:R-:W-:Y:S05]  /*6bb0*/  CALL.ABS.NOINC R2 ;  /* 0x0000000002007343 */ /* 0x002fea0003c00000 */
.L_x_118:
[----:B------:R-:W-:Y:S05]  /*6bc0*/  WARPSYNC.ALL ;  /* 0x0000000000007948 */ /* 0x000fea0003800000 */
[----:B------:R-:W-:Y:S01]  /*6bd0*/  R2UR UR4, R25 ;  /* 0x00000000190472ca */ /* 0x000fe200000e0000 */
[--C-:B------:R-:W-:Y:S01]  /*6be0*/  HADD2.F32 R3, -RZ, R28.reuse.H0_H0 ;  /* 0x2000001cff037230 */ /* 0x100fe20000004100 */
[----:B------:R-:W-:Y:S01]  /*6bf0*/  MOV R66, 0x10 ;  /* 0x0000001000427802 */ /* 0x000fe20000000f00 */
[--C-:B------:R-:W-:Y:S01]  /*6c00*/  HADD2.F32 R20, -RZ, R29.reuse.H0_H0 ;  /* 0x2000001dff147230 */ /* 0x100fe20000004100 */
[----:B------:R-:W-:Y:S01]  /*6c10*/  LOP3.LUT P6, RZ, R49, 0x40, RZ, 0xc0, !PT ;  /* 0x0000004031ff7812 */ /* 0x000fe200078cc0ff */
[----:B------:R-:W-:Y:S01]  /*6c20*/  HADD2.F32 R21, -RZ, R29.H1_H1 ;  /* 0x3000001dff157230 */ /* 0x000fe20000004100 */
[----:B------:R-:W-:Y:S01]  /*6c30*/  ISETP.NE.AND P0, PT, R61, RZ, PT ;  /* 0x000000ff3d00720c */ /* 0x000fe20003f05270 */
[----:B------:R-:W-:Y:S01]  /*6c40*/  BSSY.RECONVERGENT B0, `(.L_x_119) ;  /* 0x0000052000007945 */ /* 0x000fe20003800200 */
[----:B------:R-:W-:Y:S04]  /*6c50*/  SEL R66, R66, 0xfffffff0, !P6 ;  /* 0xfffffff042427807 */ /* 0x000fe80007000000 */
[----:B------:R-:W-:Y:S01]  /*6c60*/  IADD3 R63, PT, PT, R63, R66, RZ ;  /* 0x000000423f3f7210 */ /* 0x000fe20007ffe0ff */
[----:B--2---:R-:W1:Y:S02]  /*6c70*/  LDTM.x16 R4, tmem[UR4] ;  /* 0x00000004000479ee */ /* 0x004e640008240000 */
[C---:B-1--4-:R-:W-:Y:S01]  /*6c80*/  FMUL R0, R24.reuse, R4 ;  /* 0x0000000418007220 */ /* 0x052fe20000400000 */
[----:B------:R-:W-:Y:S02]  /*6c90*/  HADD2.F32 R4, -RZ, R28.H1_H1 ;  /* 0x3000001cff047230 */ /* 0x000fe40000004100 */
[C---:B------:R-:W-:Y:S01]  /*6ca0*/  FMUL R2, R24.reuse, R5 ;  /* 0x0000000518027220 */ /* 0x040fe20000400000 */
[C---:B------:R-:W-:Y:S01]  /*6cb0*/  FMUL R7, R24.reuse, R7 ;  /* 0x0000000718077220 */ /* 0x040fe20000400000 */
[C---:B------:R-:W-:Y:S01]  /*6cc0*/  FFMA R0, R27.reuse, R3, R0 ;  /* 0x000000031b007223 */ /* 0x040fe20000000000 */
[C---:B------:R-:W-:Y:S01]  /*6cd0*/  FMUL R3, R24.reuse, R6 ;  /* 0x0000000618037220 */ /* 0x040fe20000400000 */
[C---:B------:R-:W-:Y:S01]  /*6ce0*/  FFMA R2, R27.reuse, R4, R2 ;  /* 0x000000041b027223 */ /* 0x040fe20000000002 */
[C---:B------:R-:W-:Y:S01]  /*6cf0*/  FMUL R4, R24.reuse, R8 ;  /* 0x0000000818047220 */ /* 0x040fe20000400000 */
[C---:B------:R-:W-:Y:S01]  /*6d00*/  FMUL R8, R24.reuse, R12 ;  /* 0x0000000c18087220 */ /* 0x040fe20000400000 */
[----:B------:R-:W-:Y:S01]  /*6d10*/  FMUL R12, R24, R16 ;  /* 0x00000010180c7220 */ /* 0x000fe20000400000 */
[--C-:B------:R-:W-:Y:S01]  /*6d20*/  HADD2.F32 R16, -RZ, R30.reuse.H0_H0 ;  /* 0x2000001eff107230 */ /* 0x100fe20000004100 */
[----:B------:R-:W-:Y:S01]  /*6d30*/  F2FP.F16.F32.PACK_AB R32, R2, R0 ;  /* 0x000000000220723e */ /* 0x000fe200000000ff */
[----:B------:R-:W-:Y:S02]  /*6d40*/  HADD2.F32 R0, -RZ, R30.H1_H1 ;  /* 0x3000001eff007230 */ /* 0x000fe40000004100 */
[C---:B------:R-:W-:Y:S01]  /*6d50*/  FMUL R5, R24.reuse, R9 ;  /* 0x0000000918057220 */ /* 0x040fe20000400000 */
[C---:B------:R-:W-:Y:S01]  /*6d60*/  FFMA R3, R27.reuse, R20, R3 ;  /* 0x000000141b037223 */ /* 0x040fe20000000003 */
[C---:B------:R-:W-:Y:S01]  /*6d70*/  FFMA R7, R27.reuse, R21, R7 ;  /* 0x000000151b077223 */ /* 0x040fe20000000007 */
[--C-:B------:R-:W-:Y:S02]  /*6d80*/  HADD2.F32 R2, -RZ, R31.reuse.H0_H0 ;  /* 0x2000001fff027230 */ /* 0x100fe40000004100 */
[C---:B------:R-:W-:Y:S01]  /*6d90*/  FFMA R4, R27.reuse, R16, R4 ;  /* 0x000000101b047223 */ /* 0x040fe20000000004 */
[C---:B------:R-:W-:Y:S01]  /*6da0*/  FMUL R6, R24.reuse, R10 ;  /* 0x0000000a18067220 */ /* 0x040fe20000400000 */
[C---:B------:R-:W-:Y:S01]  /*6db0*/  FFMA R5, R27.reuse, R0, R5 ;  /* 0x000000001b057223 */ /* 0x040fe20000000005 */
[----:B------:R-:W-:Y:S02]  /*6dc0*/  HADD2.F32 R16, -RZ, R31.H1_H1 ;  /* 0x3000001fff107230 */ /* 0x000fe40000004100 */
[C---:B------:R-:W-:Y:S01]  /*6dd0*/  FMUL R11, R24.reuse, R11 ;  /* 0x0000000b180b7220 */ /* 0x040fe20000400000 */
[--C-:B------:R-:W-:Y:S02]  /*6de0*/  HADD2.F32 R0, -RZ, R36.reuse.H0_H0 ;  /* 0x20000024ff007230 */ /* 0x100fe40000004100 */
[----:B------:R-:W-:Y:S01]  /*6df0*/  FFMA R6, R27, R2, R6 ;  /* 0x000000021b067223 */ /* 0x000fe20000000006 */
[----:B------:R-:W-:Y:S01]  /*6e00*/  F2FP.F16.F32.PACK_AB R33, R7, R3 ;  /* 0x000000030721723e */ /* 0x000fe200000000ff */
[----:B------:R-:W-:Y:S02]  /*6e10*/  HADD2.F32 R2, -RZ, R36.H1_H1 ;  /* 0x30000024ff027230 */ /* 0x000fe40000004100 */
[C---:B------:R-:W-:Y:S01]  /*6e20*/  FFMA R11, R27.reuse, R16, R11 ;  /* 0x000000101b0b7223 */ /* 0x040fe2000000000b */
[C---:B------:R-:W-:Y:S01]  /*6e30*/  FMUL R9, R24.reuse, R13 ;  /* 0x0000000d18097220 */ /* 0x040fe20000400000 */
[--C-:B------:R-:W-:Y:S02]  /*6e40*/  HADD2.F32 R3, -RZ, R37.reuse.H0_H0 ;  /* 0x20000025ff037230 */ /* 0x100fe40000004100 */
[C---:B------:R-:W-:Y:S01]  /*6e50*/  FFMA R8, R27.reuse, R0, R8 ;  /* 0x000000001b087223 */ /* 0x040fe20000000008 */
[C---:B------:R-:W-:Y:S01]  /*6e60*/  FMUL R10, R24.reuse, R14 ;  /* 0x0000000e180a7220 */ /* 0x040fe20000400000 */
[----:B------:R-:W-:Y:S02]  /*6e70*/  HADD2.F32 R0, -RZ, R37.H1_H1 ;  /* 0x30000025ff007230 */ /* 0x000fe40000004100 */
[C---:B------:R-:W-:Y:S01]  /*6e80*/  FMUL R15, R24.reuse, R15 ;  /* 0x0000000f180f7220 */ /* 0x040fe20000400000 */
[C---:B------:R-:W-:Y:S01]  /*6e90*/  FFMA R9, R27.reuse, R2, R9 ;  /* 0x000000021b097223 */ /* 0x040fe20000000009 */
[----:B------:R-:W-:Y:S01]  /*6ea0*/  FFMA R10, R27, R3, R10 ;  /* 0x000000031b0a7223 */ /* 0x000fe2000000000a */
[--C-:B------:R-:W-:Y:S01]  /*6eb0*/  HADD2.F32 R2, -RZ, R38.reuse.H0_H0 ;  /* 0x20000026ff027230 */ /* 0x100fe20000004100 */
[----:B------:R-:W-:Y:S01]  /*6ec0*/  F2FP.F16.F32.PACK_AB R34, R5, R4 ;  /* 0x000000040522723e */ /* 0x000fe200000000ff */
[----:B------:R-:W-:Y:S02]  /*6ed0*/  HADD2.F32 R3, -RZ, R38.H1_H1 ;  /* 0x30000026ff037230 */ /* 0x000fe40000004100 */
[----:B------:R-:W-:Y:S01]  /*6ee0*/  FFMA R15, R27, R0, R15 ;  /* 0x000000001b0f7223 */ /* 0x000fe2000000000f */
[C---:B------:R-:W-:Y:S01]  /*6ef0*/  FMUL R13, R24.reuse, R17 ;  /* 0x00000011180d7220 */ /* 0x040fe20000400000 */
[--C-:B------:R-:W-:Y:S02]  /*6f00*/  HADD2.F32 R4, -RZ, R39.reuse.H0_H0 ;  /* 0x20000027ff047230 */ /* 0x100fe40000004100 */
[C---:B------:R-:W-:Y:S01]  /*6f10*/  FMUL R14, R24.reuse, R18 ;  /* 0x00000012180e7220 */ /* 0x040fe20000400000 */
[----:B------:R-:W-:Y:S02]  /*6f20*/  HADD2.F32 R0, -RZ, R39.H1_H1 ;  /* 0x30000027ff007230 */ /* 0x000fe40000004100 */
[----:B------:R-:W-:Y:S01]  /*6f30*/  FMUL R19, R24, R19 ;  /* 0x0000001318137220 */ /* 0x000fe20000400000 */
[----:B------:R-:W-:Y:S01]  /*6f40*/  F2FP.F16.F32.PACK_AB R35, R11, R6 ;  /* 0x000000060b23723e */ /* 0x000fe200000000ff */
[C---:B------:R-:W-:Y:S01]  /*6f50*/  FFMA R12, R27.reuse, R2, R12 ;  /* 0x000000021b0c7223 */ /* 0x040fe2000000000c */
[C---:B------:R-:W-:Y:S01]  /*6f60*/  FFMA R13, R27.reuse, R3, R13 ;  /* 0x000000031b0d7223 */ /* 0x040fe2000000000d */
[C---:B------:R-:W-:Y:S01]  /*6f70*/  FFMA R14, R27.reuse, R4, R14 ;  /* 0x000000041b0e7223 */ /* 0x040fe2000000000e */
[----:B------:R-:W-:Y:S01]  /*6f80*/  FFMA R19, R27, R0, R19 ;  /* 0x000000001b137223 */ /* 0x000fe20000000013 */
[----:B------:R1:W-:Y:S01]  /*6f90*/  STS.128 [R57+UR43+0x200], R32 ;  /* 0x0002002039007988 */ /* 0x0003e20008000c2b */
[----:B------:R-:W-:Y:S02]  /*6fa0*/  F2FP.F16.F32.PACK_AB R8, R9, R8 ;  /* 0x000000080908723e */ /* 0x000fe400000000ff */
[----:B------:R-:W-:Y:S02]  /*6fb0*/  F2FP.F16.F32.PACK_AB R9, R15, R10 ;  /* 0x0000000a0f09723e */ /* 0x000fe400000000ff */
[----:B------:R-:W-:Y:S02]  /*6fc0*/  F2FP.F16.F32.PACK_AB R10, R13, R12 ;  /* 0x0000000c0d0a723e */ /* 0x000fe400000000ff */
[----:B------:R-:W-:Y:S05]  /*6fd0*/  F2FP.F16.F32.PACK_AB R11, R19, R14 ;  /* 0x0000000e130b723e */ /* 0x000fea00000000ff */
[----:B------:R1:W-:Y:S01]  /*6fe0*/  STS.128 [R63+0x200], R8 ;  /* 0x000200083f007388 */ /* 0x0003e20000000c00 */
[----:B------:R-:W-:Y:S01]  /*6ff0*/  @!PT LDS RZ, [RZ] ;  /* 0x00000000fffff984 */ /* 0x000fe20000000800 */
[----:B------:R-:W-:Y:S01]  /*7000*/  @!PT LDS RZ, [RZ] ;  /* 0x00000000fffff984 */ /* 0x000fe20000000800 */
[----:B------:R-:W-:Y:S01]  /*7010*/  @!PT LDS RZ, [RZ] ;  /* 0x00000000fffff984 */ /* 0x000fe20000000800 */
[----:B------:R-:W-:Y:S01]  /*7020*/  @!PT LDS RZ, [RZ] ;  /* 0x00000000fffff984 */ /* 0x000fe20000000800 */
[----:B------:R2:W-:Y:S07]  /*7030*/  MEMBAR.ALL.CTA ;  /* 0x0000000000007992 */ /* 0x0005ee0000008000 */
[----:B--2---:R-:W2:Y:S02]  /*7040*/  FENCE.VIEW.ASYNC.S ;  /* 0x00000000000073c6 */ /* 0x004ea40000000000 */
[----:B--2---:R-:W-:Y:S06]  /*7050*/  BAR.SYNC.DEFER_BLOCKING 0x1, 0x80 ;  /* 0x0042000000007b1d */ /* 0x004fec0000010000 */
[----:B------:R-:W-:Y:S05]  /*7060*/  @P0 BRA `(.L_x_120) ;  /* 0x00000000003c0947 */ /* 0x000fea0003800000 */
[----:B------:R-:W2:Y:S01]  /*7070*/  LDCU.64 UR6, c[0x0][0x348] ;  /* 0x00006900ff0677ac */ /* 0x000ea20008000a00 */
[----:B------:R-:W-:Y:S01]  /*7080*/  UIADD3 UR4, UPT, UPT, UR43, 0x200, URZ ;  /* 0x000002002b047890 */ /* 0x000fe2000fffe0ff */
[----:B------:R-:W-:Y:S01]  /*7090*/  UMOV UR51, UR36 ;  /* 0x0000002400337c82 */ /* 0x000fe20008000000 */
[----:B------:R-:W-:Y:S02]  /*70a0*/  UIADD3 UR9, UPT, UPT, UR49, 0x40, URZ ;  /* 0x0000004031097890 */ /* 0x000fe4000fffe0ff */
[----:B------:R-:W-:Y:S02]  /*70b0*/  UIADD3 UR8, UPT, UPT, UR43, 0xa00, URZ ;  /* 0x00000a002b087890 */ /* 0x000fe4000fffe0ff */
[----:B------:R-:W-:Y:S01]  /*70c0*/  MOV R53, UR4 ;  /* 0x0000000400357c02 */ /* 0x000fe20008000f00 */
[----:B------:R-:W-:Y:S01]  /*70d0*/  UMOV UR10, UR50 ;  /* 0x00000032000a7c82 */ /* 0x000fe20008000000 */
[----:B------:R-:W-:Y:S02]  /*70e0*/  UMOV UR11, UR36 ;  /* 0x00000024000b7c82 */ /* 0x000fe40008000000 */
[----:B------:R-:W-:Y:S01]  /*70f0*/  R2UR UR48, R53 ;  /* 0x00000000353072ca */ /* 0x000fe200000e0000 */
[----:B--2---:R-:W-:Y:S04]  /*7100*/  UIADD3 UR4, UP0, UPT, UR6, 0x680, URZ ;  /* 0x0000068006047890 */ /* 0x004fe8000ff1e0ff */
[----:B------:R-:W-:Y:S09]  /*7110*/  UIADD3.X UR5, UPT, UPT, URZ, UR7, URZ, UP0, !UPT ;  /* 0x00000007ff057290 */ /* 0x000ff200087fe4ff */
[----:B------:R2:W-:Y:S01]  /*7120*/  UTMASTG.3D [UR48], [UR4] ;  /* 0x00000030040073b5 */ /* 0x0005e20008010000 */
[----:B------:R2:W-:Y:S01]  /*7130*/  UTMASTG.3D [UR8], [UR4] ;  /* 0x00000008040073b5 */ /* 0x0005e20008010000 */
[----:B------:R0:W-:Y:S01]  /*7140*/  UTMACMDFLUSH ;  /* 0x00000000000079b7 */ /* 0x0001e20000000000 */
[----:B--2---:R-:W-:Y:S04]  /*7150*/  DEPBAR.LE SB0, 0x1 ;  /* 0x000080400000791a */ /* 0x004fe80000000000 */
.L_x_120:
[----:B------:R-:W-:Y:S05]  /*7160*/  BSYNC.RECONVERGENT B0 ;  /* 0x0000000000007941 */ /* 0x000fea0003800200 */
.L_x_119:
[----:B------:R-:W-:Y:S01]  /*7170*/  BAR.SYNC.DEFER_BLOCKING 0x1, 0x80 ;  /* 0x0042000000007b1d */ /* 0x000fe20000010000 */
[----:B------:R-:W-:Y:S01]  /*7180*/  ISETP.NE.AND P1, PT, R62, RZ, PT ;  /* 0x000000ff3e00720c */ /* 0x000fe20003f25270 */
[----:B------:R-:W-:Y:S01]  /*7190*/  UISETP.NE.AND UP0, UPT, UR52, URZ, UPT ;  /* 0x000000ff3400728c */ /* 0x000fe2000bf05270 */
[----:B------:R-:W-:Y:S11]  /*71a0*/  LEA R2, R26, UR43, 0x3 ;  /* 0x0000002b1a027c11 */ /* 0x000ff6000f8e18ff */
[----:B------:R-:W-:Y:S01]  /*71b0*/  @P1 SHF.L.U32 R3, R60, 0x1f, RZ ;  /* 0x0000001f3c031819 */ /* 0x000fe200000006ff */
[----:B------:R-:W-:Y:S06]  /*71c0*/  BRA.U !UP0, `(.L_x_121) ;  /* 0x0000000108247547 */ /* 0x000fec000b800000 */
[----:B------:R-:W-:Y:S01]  /*71d0*/  IMAD.U32 R4, RZ, RZ, UR46 ;  /* 0x0000002eff047e24 */ /* 0x000fe2000f8e00ff */
[----:B------:R-:W-:Y:S01]  /*71e0*/  MOV R0, UR47 ;  /* 0x0000002f00007c02 */ /* 0x000fe20008000f00 */
[----:B------:R-:W-:Y:S03]  /*71f0*/  UIADD3 UR4, UPT, UPT, UR46, 0x1, URZ ;  /* 0x000000012e047890 */ /* 0x000fe6000fffe0ff */
[----:B------:R-:W-:Y:S01]  /*7200*/  @P1 LEA R4, R4, UR43, 0x3 ;  /* 0x0000002b04041c11 */ /* 0x000fe2000f8e18ff */
[----:B------:R-:W-:Y:S04]  /*7210*/  UISETP.NE.AND UP0, UPT, UR4, 0x4, UPT ;  /* 0x000000040400788c */ /* 0x000fe8000bf05270 */
[----:B------:R-:W-:Y:S01]  /*7220*/  @P1 VIADD R4, R4, 0x90 ;  /* 0x0000009004041836 */ /* 0x000fe20000000000 */
[----:B------:R-:W-:Y:S04]  /*7230*/  USEL UR46, UR4, URZ, UP0 ;  /* 0x000000ff042e7287 */ /* 0x000fe80008000000 */
[----:B------:R-:W-:Y:S04]  /*7240*/  @P1 PRMT R0, R0, 0x654, R4 ;  /* 0x0000065400001816 */ /* 0x000fe80000000004 */
[----:B------:R2:W-:Y:S04]  /*7250*/  @P1 SYNCS.ARRIVE.TRANS64.RED.A1T0 RZ, [R0+URZ], RZ ;  /* 0x000000ff00ff19a7 */ /* 0x0005e800081004ff */
.L_x_121:
[----:B------:R-:W3:Y:S01]  /*7260*/  @P1 SYNCS.PHASECHK.TRANS64.TRYWAIT P0, [R2+URZ+0x70], R3 ;  /* 0x00007003020015a7 */ /* 0x000ee200080011ff */
[----:B------:R-:W-:Y:S01]  /*7270*/  BSSY B1, `(.L_x_122) ;  /* 0x0000012000017945 */ /* 0x000fe20003800000 */
[----:B---3--:R-:W-:Y:S03]  /*7280*/  @P1 SEL R64, RZ, 0x1, !P0 ;  /* 0x00000001ff401807 */ /* 0x008fe60004000000 */
[----:B------:R-:W-:Y:S05]  /*7290*/  @!P1 BRA `(.L_x_123) ;  /* 0x00000000003c9947 */ /* 0x000fea0003800000 */
[----:B------:R-:W-:Y:S01]  /*72a0*/  ISETP.NE.AND P1, PT, R65, RZ, PT ;  /* 0x000000ff4100720c */ /* 0x000fe20003f25270 */
[----:B------:R-:W-:Y:S01]  /*72b0*/  BSSY B0, `(.L_x_124) ;  /* 0x0000009000007945 */ /* 0x000fe20003800000 */
[----:B------:R-:W-:Y:S11]  /*72c0*/  ISETP.NE.AND P0, PT, R64, RZ, PT ;  /* 0x000000ff4000720c */ /* 0x000ff60003f05270 */
[----:B------:R-:W-:Y:S05]  /*72d0*/  @P1 IMAD R4, R26, 0x1000, R57 ;  /* 0x000010001a041824 */ /* 0x000fea00078e0239 */
[----:B------:R-:W-:Y:S05]  /*72e0*/  @P1 IADD3 R3, PT, PT, R4, UR43, RZ ;  /* 0x0000002b04031c10 */ /* 0x000fea000fffe0ff */
[----:B------:R-:W-:Y:S01]  /*72f0*/  @P1 IMAD.IADD R3, R66, 0x1, R3 ;  /* 0x0000000142031824 */ /* 0x000fe200078e0203 */
[----:B------:R-:W-:Y:S06]  /*7300*/  @P0 BRA `(.L_x_125) ;  /* 0x00000000000c0947 */ /* 0x000fec0003800000 */
[----:B--2---:R-:W-:Y:S04]  /*7310*/  SHF.L.U32 R0, R60, 0x1f, RZ ;  /* 0x0000001f3c007819 */ /* 0x004fe800000006ff */
[----:B------:R-:W2:Y:S02]  /*7320*/  SYNCS.PHASECHK.TRANS64.TRYWAIT P0, [R2+URZ+0x70], R0 ;  /* 0x00007000020075a7 */ /* 0x000ea400080011ff */
[----:B--2---:R-:W-:Y:S05]  /*7330*/  @!P0 BRA `(.L_x_126) ;  /* 0x00000028006c8947 */ /* 0x004fea0003800000 */
.L_x_125:
[----:B------:R-:W-:Y:S05]  /*7340*/  BSYNC B0 ;  /* 0x0000000000007941 */ /* 0x000fea0003800000 */
.L_x_124:
[----:B------:R-:W-:Y:S02]  /*7350*/  ISETP.NE.AND P0, PT, R65, RZ, PT ;  /* 0x000000ff4100720c */ /* 0x000fe40003f05270 */
[----:B------:R-:W-:Y:S11]  /*7360*/  IADD3 R26, PT, PT, R26, 0x1, RZ ;  /* 0x000000011a1a7810 */ /* 0x000ff60007ffe0ff */
[----:B------:R3:W4:Y:S04]  /*7370*/  @P0 LDS.128 R28, [R4+UR43+0x200] ;  /* 0x0002002b041c0984 */ /* 0x0007280008000c00 */
[----:B------:R3:W1:Y:S02]  /*7380*/  @P0 LDS.128 R36, [R3+0x200] ;  /* 0x0002000003240984 */ /* 0x0006640000000c00 */
.L_x_123:
[----:B------:R-:W-:Y:S05]  /*7390*/  BSYNC B1 ;  /* 0x0000000000017941 */ /* 0x000fea0003800000 */
.L_x_122:
[----:B--2---:R-:W-:Y:S05]  /*73a0*/  VIADD R0, R25, 0x10 ;  /* 0x0000001019007836 */ /* 0x004fea0000000000 */
[----:B------:R-:W-:Y:S04]  /*73b0*/  SHF.R.U32.HI R0, RZ, 0x15, R0 ;  /* 0x00000015ff007819 */ /* 0x000fe80000011600 */
[----:B------:R-:W-:Y:S11]  /*73c0*/  LOP3.LUT P0, RZ, R0, 0x3, R51, 0x48, !PT ;  /* 0x0000000300ff7812 */ /* 0x000ff60007804833 */
[----:B------:R-:W-:Y:S02]  /*73d0*/  @!UPT UIADD3 URZ, UPT, UPT, URZ, URZ, URZ ;  /* 0x000000fffffff290 */ /* 0x000fe4000fffe0ff */
[----:B------:R-:W-:Y:S05]  /*73e0*/  @!P0 BRA `(.L_x_127) ;  /* 0x0000000000408947 */ /* 0x000fea0003800000 */
[----:B------:R-:W2:Y:S01]  /*73f0*/  LDCU.64 UR8, c[0x4][0x70] ;  /* 0x01000e00ff0877ac */ /* 0x000ea20008000a00 */
[----:B---3--:R-:W-:Y:S01]  /*7400*/  MOV R3, 0x0 ;  /* 0x0000000000037802 */ /* 0x008fe20000000f00 */
[----:B------:R-:W-:Y:S02]  /*7410*/  HFMA2 R12, -RZ, RZ, 0, 5.9604644775390625e-08 ;  /* 0x00000001ff0c7431 */ /* 0x000fe400000001ff */
[----:B-1----:R-:W-:Y:S02]  /*7420*/  IMAD.MOV.U32 R8, RZ, RZ, 0x192 ;  /* 0x00000192ff087424 */ /* 0x002fe400078e00ff */
[----:B------:R-:W-:Y:S01]  /*7430*/  IMAD.MOV.U32 R13, RZ, RZ, RZ ;  /* 0x000000ffff0d7224 */ /* 0x000fe200078e00ff */
[----:B------:R-:W1:Y:S01]  /*7440*/  LDCU.64 UR6, c[0x4][0x78] ;  /* 0x01000f00ff0677ac */ /* 0x000e620008000a00 */
[----:B------:R-:W3:Y:S01]  /*7450*/  LDC.64 R2, c[0x4][R3] ;  /* 0x0100000003027b82 */ /* 0x000ee20000000a00 */
[----:B------:R-:W5:Y:S01]  /*7460*/  LDCU.64 UR4, c[0x4][0x10] ;  /* 0x01000200ff0477ac */ /* 0x000f620008000a00 */
[----:B--2---:R-:W-:Y:S01]  /*7470*/  MOV R5, UR9 ;  /* 0x0000000900057c02 */ /* 0x004fe20008000f00 */
[----:B------:R-:W-:Y:S01]  /*7480*/  IMAD.U32 R4, RZ, RZ, UR8 ;  /* 0x00000008ff047e24 */ /* 0x000fe2000f8e00ff */
[----:B-1----:R-:W-:Y:S01]  /*7490*/  MOV R7, UR7 ;  /* 0x0000000700077c02 */ /* 0x002fe20008000f00 */
[----:B------:R-:W-:Y:S01]  /*74a0*/  IMAD.U32 R6, RZ, RZ, UR6 ;  /* 0x00000006ff067e24 */ /* 0x000fe2000f8e00ff */
[----:B-----5:R-:W-:Y:S01]  /*74b0*/  MOV R11, UR5 ;  /* 0x00000005000b7c02 */ /* 0x020fe20008000f00 */
[----:B------:R-:W-:Y:S02]  /*74c0*/  IMAD.U32 R10, RZ, RZ, UR4 ;  /* 0x00000004ff0a7e24 */ /* 0x000fe4000f8e00ff */
[----:B------:R-:W-:Y:S07]  /*74d0*/  LEPC R20, `(.L_x_127) ;  /* 0x000000001014794e */ /* 0x000fee0000000000 */
[----:B---34-:R-:W-:Y:S05]  /*74e0*/  CALL.ABS.NOINC R2 ;  /* 0x0000000002007343 */ /* 0x018fea0003c00000 */
.L_x_127:
[----:B------:R-:W-:Y:S01]  /*74f0*/  ISETP.NE.AND P6, PT, R62, RZ, PT ;  /* 0x000000ff3e00720c */ /* 0x000fe20003fc5270 */
[----:B------:R-:W-:Y:S05]  /*7500*/  WARPSYNC.ALL ;  /* 0x0000000000007948 */ /* 0x000fea0003800000 */
[----:B------:R-:W-:Y:S01]  /*7510*/  R2UR UR4, R25 ;  /* 0x00000000190472ca */ /* 0x000fe200000e0000 */
[----:B---34-:R-:W-:Y:S01]  /*7520*/  HADD2.F32 R3, -RZ, R28.H0_H0 ;  /* 0x2000001cff037230 */ /* 0x018fe20000004100 */
[----:B------:R-:W-:Y:S01]  /*7530*/  ISETP.NE.AND P0, PT, R61, RZ, PT ;  /* 0x000000ff3d00720c */ /* 0x000fe20003f05270 */
[----:B------:R-:W-:Y:S01]  /*7540*/  HADD2.F32 R20, -RZ, R30.H0_H0 ;  /* 0x2000001eff147230 */ /* 0x000fe20000004100 */
[----:B------:R-:W-:Y:S09]  /*7550*/  BSSY.RECONVERGENT B0, `(.L_x_128) ;  /* 0x0000058000007945 */ /* 0x000ff20003800200 */
[----:B-1----:R-:W1:Y:S02]  /*7560*/  LDTM.x16 R4, tmem[UR4+0x10] ;  /* 0x00001004000479ee */ /* 0x002e640008240000 */
[C---:B-1----:R-:W-:Y:S01]  /*7570*/  FMUL R0, R24.reuse, R4 ;  /* 0x0000000418007220 */ /* 0x042fe20000400000 */
[----:B------:R-:W-:Y:S02]  /*7580*/  HADD2.F32 R4, -RZ, R28.H1_H1 ;  /* 0x3000001cff047230 */ /* 0x000fe40000004100 */
[C---:B------:R-:W-:Y:S01]  /*7590*/  FMUL R2, R24.reuse, R5 ;  /* 0x0000000518027220 */ /* 0x040fe20000400000 */
[--C-:B------:R-:W-:Y:S02]  /*75a0*/  HADD2.F32 R5, -RZ, R29.reuse.H0_H0 ;  /* 0x2000001dff057230 */ /* 0x100fe40000004100 */
[C---:B------:R-:W-:Y:S01]  /*75b0*/  FFMA R0, R27.reuse, R3, R0 ;  /* 0x000000031b007223 */ /* 0x040fe20000000000 */
[C---:B------:R-:W-:Y:S01]  /*75c0*/  FMUL R3, R24.reuse, R6 ;  /* 0x0000000618037220 */ /* 0x040fe20000400000 */
[----:B------:R-:W-:Y:S02]  /*75d0*/  HADD2.F32 R6, -RZ, R29.H1_H1 ;  /* 0x3000001dff067230 */ /* 0x000fe40000004100 */
[C---:B------:R-:W-:Y:S01]  /*75e0*/  FFMA R2, R27.reuse, R4, R2 ;  /* 0x000000041b027223 */ /* 0x040fe20000000002 */
[C---:B------:R-:W-:Y:S01]  /*75f0*/  FMUL R7, R24.reuse, R7 ;  /* 0x0000000718077220 */ /* 0x040fe20000400000 */
[C---:B------:R-:W-:Y:S01]  /*7600*/  FFMA R3, R27.reuse, R5, R3 ;  /* 0x000000051b037223 */ /* 0x040fe20000000003 */
[C---:B------:R-:W-:Y:S01]  /*7610*/  FMUL R4, R24.reuse, R8 ;  /* 0x0000000818047220 */ /* 0x040fe20000400000 */
[----:B------:R-:W-:Y:S01]  /*7620*/  FMUL R5, R24, R9 ;  /* 0x0000000918057220 */ /* 0x000fe20000400000 */
[----:B------:R-:W-:Y:S01]  /*7630*/  F2FP.F16.F32.PACK_AB R32, R2, R0 ;  /* 0x000000000220723e */ /* 0x000fe200000000ff */
[C---:B------:R-:W-:Y:S01]  /*7640*/  FFMA R7, R27.reuse, R6, R7 ;  /* 0x000000061b077223 */ /* 0x040fe20000000007 */
[----:B------:R-:W-:Y:S02]  /*7650*/  HADD2.F32 R0, -RZ, R30.H1_H1 ;  /* 0x3000001eff007230 */ /* 0x000fe40000004100 */
[----:B------:R-:W-:Y:S01]  /*7660*/  FFMA R4, R27, R20, R4 ;  /* 0x000000141b047223 */ /* 0x000fe20000000004 */
[--C-:B------:R-:W-:Y:S02]  /*7670*/  HADD2.F32 R2, -RZ, R31.reuse.H0_H0 ;  /* 0x2000001fff027230 */ /* 0x100fe40000004100 */
[C---:B------:R-:W-:Y:S01]  /*7680*/  FMUL R6, R24.reuse, R10 ;  /* 0x0000000a18067220 */ /* 0x040fe20000400000 */
[----:B------:R-:W-:Y:S01]  /*7690*/  F2FP.F16.F32.PACK_AB R33, R7, R3 ;  /* 0x000000030721723e */ /* 0x000fe200000000ff */
[----:B------:R-:W-:Y:S02]  /*76a0*/  HADD2.F32 R3, -RZ, R31.H1_H1 ;  /* 0x3000001fff037230 */ /* 0x000fe40000004100 */
[C---:B------:R-:W-:Y:S01]  /*76b0*/  FFMA R5, R27.reuse, R0, R5 ;  /* 0x000000001b057223 */ /* 0x040fe20000000005 */
[C---:B------:R-:W-:Y:S01]  /*76c0*/  FMUL R11, R24.reuse, R11 ;  /* 0x0000000b180b7220 */ /* 0x040fe20000400000 */
[--C-:B------:R-:W-:Y:S02]  /*76d0*/  HADD2.F32 R7, -RZ, R36.reuse.H0_H0 ;  /* 0x20000024ff077230 */ /* 0x100fe40000004100 */
[C---:B------:R-:W-:Y:S01]  /*76e0*/  FMUL R8, R24.reuse, R12 ;  /* 0x0000000c18087220 */ /* 0x040fe20000400000 */
[----:B------:R-:W-:Y:S02]  /*76f0*/  HADD2.F32 R0, -RZ, R36.H1_H1 ;  /* 0x30000024ff007230 */ /* 0x000fe40000004100 */
[C---:B------:R-:W-:Y:S01]  /*7700*/  FMUL R9, R24.reuse, R13 ;  /* 0x0000000d18097220 */ /* 0x040fe20000400000 */
[C---:B------:R-:W-:Y:S01]  /*7710*/  FFMA R6, R27.reuse, R2, R6 ;  /* 0x000000021b067223 */ /* 0x040fe20000000006 */
[C---:B------:R-:W-:Y:S01]  /*7720*/  FFMA R11, R27.reuse, R3, R11 ;  /* 0x000000031b0b7223 */ /* 0x040fe2000000000b */
[C---:B------:R-:W-:Y:S01]  /*7730*/  FFMA R8, R27.reuse, R7, R8 ;  /* 0x000000071b087223 */ /* 0x040fe20000000008 */
[C---:B------:R-:W-:Y:S01]  /*7740*/  FFMA R9, R27.reuse, R0, R9 ;  /* 0x000000001b097223 */ /* 0x040fe20000000009 */
[--C-:B------:R-:W-:Y:S02]  /*7750*/  HADD2.F32 R2, -RZ, R37.reuse.H0_H0 ;  /* 0x20000025ff027230 */ /* 0x100fe40000004100 */
[C---:B------:R-:W-:Y:S01]  /*7760*/  FMUL R10, R24.reuse, R14 ;  /* 0x0000000e180a7220 */ /* 0x040fe20000400000 */
[----:B------:R-:W-:Y:S02]  /*7770*/  HADD2.F32 R0, -RZ, R37.H1_H1 ;  /* 0x30000025ff007230 */ /* 0x000fe40000004100 */
[C---:B------:R-:W-:Y:S01]  /*7780*/  FMUL R15, R24.reuse, R15 ;  /* 0x0000000f180f7220 */ /* 0x040fe20000400000 */
[C---:B------:R-:W-:Y:S01]  /*7790*/  FMUL R12, R24.reuse, R16 ;  /* 0x00000010180c7220 */ /* 0x040fe20000400000 */
[C---:B------:R-:W-:Y:S01]  /*77a0*/  FFMA R10, R27.reuse, R2, R10 ;  /* 0x000000021b0a7223 */ /* 0x040fe2000000000a */
[--C-:B------:R-:W-:Y:S02]  /*77b0*/  HADD2.F32 R2, -RZ, R38.reuse.H0_H0 ;  /* 0x20000026ff027230 */ /* 0x100fe40000004100 */
[----:B------:R-:W-:Y:S01]  /*77c0*/  FFMA R15, R27, R0, R15 ;  /* 0x000000001b0f7223 */ /* 0x000fe2000000000f */
[----:B------:R-:W-:Y:S01]  /*77d0*/  HADD2.F32 R0, -RZ, R38.H1_H1 ;  /* 0x30000026ff007230 */ /* 0x000fe20000004100 */
[----:B------:R-:W-:Y:S01]  /*77e0*/  F2FP.F16.F32.PACK_AB R34, R5, R4 ;  /* 0x000000040522723e */ /* 0x000fe200000000ff */
        /* <DEDUP_REMOVED lines=14> */
[----:B------:R-:W-:Y:S02]  /*78d0*/  F2FP.F16.F32.PACK_AB R11, R19, R14 ;  /* 0x0000000e130b723e */ /* 0x000fe400000000ff */
[----:B------:R-:W-:Y:S02]  /*78e0*/  MOV R2, UR46 ;  /* 0x0000002e00027c02 */ /* 0x000fe40008000f00 */
[----:B------:R-:W-:Y:S01]  /*78f0*/  MOV R0, UR47 ;  /* 0x0000002f00007c02 */ /* 0x000fe20008000f00 */
[----:B------:R1:W-:Y:S01]  /*7900*/  STS.128 [R63+0x1200], R8 ;  /* 0x001200083f007388 */ /* 0x0003e20000000c00 */
[----:B------:R-:W-:Y:S02]  /*7910*/  @P6 LEA R2, R2, UR43, 0x3 ;  /* 0x0000002b02026c11 */ /* 0x000fe4000f8e18ff */
[----:B------:R-:W-:Y:S02]  /*7920*/  @P6 SHF.L.U32 R3, R60, 0x1f, RZ ;  /* 0x0000001f3c036819 */ /* 0x000fe400000006ff */
[----:B------:R-:W-:Y:S01]  /*7930*/  @P6 IADD3 R2, PT, PT, R2, 0x90, RZ ;  /* 0x0000009002026810 */ /* 0x000fe20007ffe0ff */
[----:B------:R-:W-:Y:S01]  /*7940*/  @!PT LDS RZ, [RZ] ;  /* 0x00000000fffff984 */ /* 0x000fe20000000800 */
[----:B------:R-:W-:Y:S01]  /*7950*/  @!PT LDS RZ, [RZ] ;  /* 0x00000000fffff984 */ /* 0x000fe20000000800 */
[----:B------:R-:W-:Y:S01]  /*7960*/  @!PT LDS RZ, [RZ] ;  /* 0x00000000fffff984 */ /* 0x000fe20000000800 */
[----:B------:R-:W-:Y:S01]  /*7970*/  @!PT LDS RZ, [RZ] ;  /* 0x00000000fffff984 */ /* 0x000fe20000000800 */
[----:B------:R2:W-:Y:S06]  /*7980*/  MEMBAR.ALL.CTA ;  /* 0x0000000000007992 */ /* 0x0005ec0000008000 */
[----:B--2---:R-:W2:Y:S01]  /*7990*/  FENCE.VIEW.ASYNC.S ;  /* 0x00000000000073c6 */ /* 0x004ea20000000000 */
[----:B------:R-:W-:Y:S02]  /*79a0*/  @P6 PRMT R0, R0, 0x654, R2 ;  /* 0x0000065400006816 */ /* 0x000fe40000000002 */
[----:B------:R-:W-:Y:S01]  /*79b0*/  LEA R2, R26, UR43, 0x3 ;  /* 0x0000002b1a027c11 */ /* 0x000fe2000f8e18ff */
[----:B--2---:R-:W-:Y:S06]  /*79c0*/  BAR.SYNC.DEFER_BLOCKING 0x1, 0x80 ;  /* 0x0042000000007b1d */ /* 0x004fec0000010000 */
[----:B------:R-:W-:Y:S05]  /*79d0*/  @P0 BRA `(.L_x_129) ;  /* 0x00000000003c0947 */ /* 0x000fea0003800000 */
[----:B------:R-:W2:Y:S01]  /*79e0*/  LDCU.64 UR6, c[0x0][0x348] ;  /* 0x00006900ff0677ac */ /* 0x000ea20008000a00 */
[----:B------:R-:W-:Y:S02]  /*79f0*/  UIADD3 UR13, UPT, UPT, UR49, 0x10, URZ ;  /* 0x00000010310d7890 */ /* 0x000fe4000fffe0ff */
[----:B------:R-:W-:Y:S01]  /*7a00*/  UIADD3 UR12, UPT, UPT, UR43, 0x1200, URZ ;  /* 0x000012002b0c7890 */ /* 0x000fe2000fffe0ff */
[----:B------:R-:W-:Y:S01]  /*7a10*/  UMOV UR14, UR50 ;  /* 0x00000032000e7c82 */ /* 0x000fe20008000000 */
[----:B------:R-:W-:Y:S01]  /*7a20*/  UMOV UR15, UR36 ;  /* 0x00000024000f7c82 */ /* 0x000fe20008000000 */
[----:B------:R-:W-:Y:S02]  /*7a30*/  UIADD3 UR9, UPT, UPT, UR49, 0x50, URZ ;  /* 0x0000005031097890 */ /* 0x000fe4000fffe0ff */
[----:B------:R-:W-:Y:S01]  /*7a40*/  UIADD3 UR8, UPT, UPT, UR43, 0x1a00, URZ ;  /* 0x00001a002b087890 */ /* 0x000fe2000fffe0ff */
[----:B------:R-:W-:Y:S01]  /*7a50*/  UMOV UR10, UR50 ;  /* 0x00000032000a7c82 */ /* 0x000fe20008000000 */
[----:B------:R-:W-:Y:S01]  /*7a60*/  UMOV UR11, UR36 ;  /* 0x00000024000b7c82 */ /* 0x000fe20008000000 */
[----:B--2---:R-:W-:Y:S04]  /*7a70*/  UIADD3 UR4, UP0, UPT, UR6, 0x680, URZ ;  /* 0x0000068006047890 */ /* 0x004fe8000ff1e0ff */
[----:B------:R-:W-:Y:S09]  /*7a80*/  UIADD3.X UR5, UPT, UPT, URZ, UR7, URZ, UP0, !UPT ;  /* 0x00000007ff057290 */ /* 0x000ff200087fe4ff */
[----:B------:R2:W-:Y:S01]  /*7a90*/  UTMASTG.3D [UR12], [UR4] ;  /* 0x0000000c040073b5 */ /* 0x0005e20008010000 */
[----:B------:R2:W-:Y:S01]  /*7aa0*/  UTMASTG.3D [UR8], [UR4] ;  /* 0x00000008040073b5 */ /* 0x0005e20008010000 */
[----:B------:R0:W-:Y:S01]  /*7ab0*/  UTMACMDFLUSH ;  /* 0x00000000000079b7 */ /* 0x0001e20000000000 */
[----:B--2---:R-:W-:Y:S04]  /*7ac0*/  DEPBAR.LE SB0, 0x1 ;  /* 0x000080400000791a */ /* 0x004fe80000000000 */
.L_x_129:
[----:B------:R-:W-:Y:S05]  /*7ad0*/  BSYNC.RECONVERGENT B0 ;  /* 0x0000000000007941 */ /* 0x000fea0003800200 */
.L_x_128:
[----:B------:R-:W-:Y:S01]  /*7ae0*/  BAR.SYNC.DEFER_BLOCKING 0x1, 0x80 ;  /* 0x0042000000007b1d */ /* 0x000fe20000010000 */
[----:B------:R-:W-:Y:S04]  /*7af0*/  UIADD3 UR4, UPT, UPT, UR46, 0x1, URZ ;  /* 0x000000012e047890 */ /* 0x000fe8000fffe0ff */
[----:B------:R-:W-:Y:S04]  /*7b00*/  UISETP.NE.AND UP0, UPT, UR4, 0x4, UPT ;  /* 0x000000040400788c */ /* 0x000fe8000bf05270 */
[----:B------:R-:W-:Y:S01]  /*7b10*/  USEL UR44, UR4, URZ, UP0 ;  /* 0x000000ff042c7287 */ /* 0x000fe20008000000 */
[----:B------:R2:W-:Y:S01]  /*7b20*/  @P6 SYNCS.ARRIVE.TRANS64.RED.A1T0 RZ, [R0+URZ], RZ ;  /* 0x000000ff00ff69a7 */ /* 0x0005e200081004ff */
[----:B------:R-:W-:Y:S01]  /*7b30*/  BSSY B1, `(.L_x_130) ;  /* 0x0000013000017945 */ /* 0x000fe20003800000 */
[----:B------:R-:W3:Y:S02]  /*7b40*/  @P6 SYNCS.PHASECHK.TRANS64.TRYWAIT P0, [R2+URZ+0x70], R3 ;  /* 0x00007003020065a7 */ /* 0x000ee400080011ff */
[----:B---3--:R-:W-:Y:S01]  /*7b50*/  @P6 SEL R64, RZ, 0x1, !P0 ;  /* 0x00000001ff406807 */ /* 0x008fe20004000000 */
[----:B--2---:R-:W-:Y:S06]  /*7b60*/  @!P6 BRA `(.L_x_131) ;  /* 0x00000000003ce947 */ /* 0x004fec0003800000 */
[----:B------:R-:W-:Y:S01]  /*7b70*/  ISETP.NE.AND P1, PT, R65, RZ, PT ;  /* 0x000000ff4100720c */ /* 0x000fe20003f25270 */
[----:B------:R-:W-:Y:S01]  /*7b80*/  BSSY B0, `(.L_x_132) ;  /* 0x0000009000007945 */ /* 0x000fe20003800000 */
[----:B------:R-:W-:Y:S11]  /*7b90*/  ISETP.NE.AND P0, PT, R64, RZ, PT ;  /* 0x000000ff4000720c */ /* 0x000ff60003f05270 */
[----:B------:R-:W-:Y:S05]  /*7ba0*/  @P1 IMAD R3, R26, 0x1000, R57 ;  /* 0x000010001a031824 */ /* 0x000fea00078e0239 */
[----:B------:R-:W-:Y:S05]  /*7bb0*/  @P1 IADD3 R0, PT, PT, R3, UR43, RZ ;  /* 0x0000002b03001c10 */ /* 0x000fea000fffe0ff */
[----:B------:R-:W-:Y:S01]  /*7bc0*/  @P1 IMAD.IADD R0, R66, 0x1, R0 ;  /* 0x0000000142001824 */ /* 0x000fe200078e0200 */
[----:B------:R-:W-:Y:S06]  /*7bd0*/  @P0 BRA `(.L_x_133) ;  /* 0x00000000000c0947 */ /* 0x000fec0003800000 */
[----:B------:R-:W-:Y:S04]  /*7be0*/  SHF.L.U32 R4, R60, 0x1f, RZ ;  /* 0x0000001f3c047819 */ /* 0x000fe800000006ff */
[----:B------:R-:W2:Y:S02]  /*7bf0*/  SYNCS.PHASECHK.TRANS64.TRYWAIT P0, [R2+URZ+0x70], R4 ;  /* 0x00007004020075a7 */ /* 0x000ea400080011ff */
[----:B--2---:R-:W-:Y:S05]  /*7c00*/  @!P0 BRA `(.L_x_134) ;  /* 0x00000020004c8947 */ /* 0x004fea0003800000 */
.L_x_133:
[----:B------:R-:W-:Y:S05]  /*7c10*/  BSYNC B0 ;  /* 0x0000000000007941 */ /* 0x000fea0003800000 */
.L_x_132:
[----:B------:R-:W-:Y:S02]  /*7c20*/  ISETP.NE.AND P0, PT, R65, RZ, PT ;  /* 0x000000ff4100720c */ /* 0x000fe40003f05270 */
[----:B------:R-:W-:Y:S11]  /*7c30*/  IADD3 R26, PT, PT, R26, 0x1, RZ ;  /* 0x000000011a1a7810 */ /* 0x000ff60007ffe0ff */
[----:B------:R3:W4:Y:S04]  /*7c40*/  @P0 LDS.128 R28, [R3+UR43+0x200] ;  /* 0x0002002b031c0984 */ /* 0x0007280008000c00 */
[----:B------:R3:W1:Y:S02]  /*7c50*/  @P0 LDS.128 R36, [R0+0x200] ;  /* 0x0002000000240984 */ /* 0x0006640000000c00 */
.L_x_131:
[----:B------:R-:W-:Y:S05]  /*7c60*/  BSYNC B1 ;  /* 0x0000000000017941 */ /* 0x000fea0003800000 */
.L_x_130:
[----:B---3--:R-:W-:Y:S05]  /*7c70*/  VIADD R0, R25, 0x20 ;  /* 0x0000002019007836 */ /* 0x008fea0000000000 */
[----:B------:R-:W-:Y:S04]  /*7c80*/  SHF.R.U32.HI R0, RZ, 0x15, R0 ;  /* 0x00000015ff007819 */ /* 0x000fe80000011600 */
[----:B------:R-:W-:Y:S11]  /*7c90*/  LOP3.LUT P0, RZ, R0, 0x3, R51, 0x48, !PT ;  /* 0x0000000300ff7812 */ /* 0x000ff60007804833 */
[----:B------:R-:W-:Y:S02]  /*7ca0*/  @!UPT UIADD3 URZ, UPT, UPT, URZ, URZ, URZ ;  /* 0x000000fffffff290 */ /* 0x000fe4000fffe0ff */
[----:B------:R-:W-:Y:S05]  /*7cb0*/  @!P0 BRA `(.L_x_135) ;  /* 0x0000000000408947 */ /* 0x000fea0003800000 */
[----:B------:R-:W3:Y:S01]  /*7cc0*/  LDCU.64 UR8, c[0x4][0x70] ;  /* 0x01000e00ff0877ac */ /* 0x000ee20008000a00 */
[----:B------:R-:W-:Y:S01]  /*7cd0*/  MOV R3, 0x0 ;  /* 0x0000000000037802 */ /* 0x000fe20000000f00 */
[----:B------:R-:W-:Y:S02]  /*7ce0*/  HFMA2 R12, -RZ, RZ, 0, 5.9604644775390625e-08 ;  /* 0x00000001ff0c7431 */ /* 0x000fe400000001ff */
[----:B-1----:R-:W-:Y:S02]  /*7cf0*/  IMAD.MOV.U32 R8, RZ, RZ, 0x192 ;  /* 0x00000192ff087424 */ /* 0x002fe400078e00ff */
[----:B------:R-:W-:Y:S01]  /*7d00*/  IMAD.MOV.U32 R13, RZ, RZ, RZ ;  /* 0x000000ffff0d7224 */ /* 0x000fe200078e00ff */
[----:B------:R-:W1:Y:S01]  /*7d10*/  LDCU.64 UR6, c[0x4][0x78] ;  /* 0x01000f00ff0677ac */ /* 0x000e620008000a00 */
[----:B--2---:R-:W2:Y:S01]  /*7d20*/  LDC.64 R2, c[0x4][R3] ;  /* 0x0100000003027b82 */ /* 0x004ea20000000a00 */
[----:B------:R-:W5:Y:S01]  /*7d30*/  LDCU.64 UR4, c[0x4][0x10] ;  /* 0x01000200ff0477ac */ /* 0x000f620008000a00 */
[----:B---3--:R-:W-:Y:S01]  /*7d40*/  MOV R5, UR9 ;  /* 0x0000000900057c02 */ /* 0x008fe20008000f00 */
[----:B------:R-:W-:Y:S01]  /*7d50*/  IMAD.U32 R4, RZ, RZ, UR8 ;  /* 0x00000008ff047e24 */ /* 0x000fe2000f8e00ff */
[----:B-1----:R-:W-:Y:S01]  /*7d60*/  MOV R7, UR7 ;  /* 0x0000000700077c02 */ /* 0x002fe20008000f00 */
[----:B------:R-:W-:Y:S01]  /*7d70*/  IMAD.U32 R6, RZ, RZ, UR6 ;  /* 0x00000006ff067e24 */ /* 0x000fe2000f8e00ff */
[----:B-----5:R-:W-:Y:S01]  /*7d80*/  MOV R11, UR5 ;  /* 0x00000005000b7c02 */ /* 0x020fe20008000f00 */
[----:B------:R-:W-:Y:S02]  /*7d90*/  IMAD.U32 R10, RZ, RZ, UR4 ;  /* 0x00000004ff0a7e24 */ /* 0x000fe4000f8e00ff */
[----:B------:R-:W-:Y:S07]  /*7da0*/  LEPC R20, `(.L_x_135) ;  /* 0x000000001014794e */ /* 0x000fee0000000000 */
[----:B--2-4-:R-:W-:Y:S05]  /*7db0*/  CALL.ABS.NOINC R2 ;  /* 0x0000000002007343 */ /* 0x014fea0003c00000 */
.L_x_135:
[----:B------:R-:W-:Y:S01]  /*7dc0*/  ISETP.NE.AND P6, PT, R62, RZ, PT ;  /* 0x000000ff3e00720c */ /* 0x000fe20003fc5270 */
[----:B------:R-:W-:Y:S05]  /*7dd0*/  WARPSYNC.ALL ;  /* 0x0000000000007948 */ /* 0x000fea0003800000 */
[----:B------:R-:W-:Y:S01]  /*7de0*/  R2UR UR4, R25 ;  /* 0x00000000190472ca */ /* 0x000fe200000e0000 */
[----:B----4-:R-:W-:Y:S01]  /*7df0*/  HADD2.F32 R3, -RZ, R28.H0_H0 ;  /* 0x2000001cff037230 */ /* 0x010fe20000004100 */
[----:B------:R-:W-:Y:S01]  /*7e00*/  ISETP.NE.AND P0, PT, R61, RZ, PT ;  /* 0x000000ff3d00720c */ /* 0x000fe20003f05270 */
[----:B------:R-:W-:Y:S01]  /*7e10*/  HADD2.F32 R20, -RZ, R30.H0_H0 ;  /* 0x2000001eff147230 */ /* 0x000fe20000004100 */
[----:B------:R-:W-:Y:S09]  /*7e20*/  BSSY.RECONVERGENT B0, `(.L_x_136) ;  /* 0x0000058000007945 */ /* 0x000ff20003800200 */
[----:B-12---:R-:W1:Y:S02]  /*7e30*/  LDTM.x16 R4, tmem[UR4+0x20] ;  /* 0x00002004000479ee */ /* 0x006e640008240000 */
        /* <DEDUP_REMOVED lines=59> */
[----:B------:R-:W-:Y:S02]  /*81f0*/  LEA R3, R26, UR43, 0x3 ;  /* 0x0000002b1a037c11 */ /* 0x000fe4000f8e18ff */
        /* <DEDUP_REMOVED lines=8> */
[----:B------:R-:W-:Y:S01]  /*8280*/  @P6 SHF.L.U32 R2, R60, 0x1f, RZ ;  /* 0x0000001f3c026819 */ /* 0x000fe200000006ff */
        /* <DEDUP_REMOVED lines=17> */
.L_x_137:
[----:B------:R-:W-:Y:S05]  /*83a0*/  BSYNC.RECONVERGENT B0 ;  /* 0x0000000000007941 */ /* 0x000fea0003800200 */
.L_x_136:
        /* <DEDUP_REMOVED lines=19> */
.L_x_141:
[----:B------:R-:W-:Y:S05]  /*84e0*/  BSYNC B0 ;  /* 0x0000000000007941 */ /* 0x000fea0003800000 */
.L_x_140:
[----:B------:R-:W-:Y:S11]  /*84f0*/  ISETP.NE.AND P0, PT, R65, RZ, PT ;  /* 0x000000ff4100720c */ /* 0x000ff60003f05270 */
[----:B------:R-:W-:Y:S02]  /*8500*/  @!UPT UIADD3 URZ, UPT, UPT, URZ, URZ, URZ ;  /* 0x000000fffffff290 */ /* 0x000fe4000fffe0ff */
[----:B------:R3:W4:Y:S04]  /*8510*/  @P0 LDS.128 R28, [R26+UR43+0x200] ;  /* 0x0002002b1a1c0984 */ /* 0x0007280008000c00 */
[----:B------:R3:W1:Y:S02]  /*8520*/  @P0 LDS.128 R36, [R66+0x200] ;  /* 0x0002000042240984 */ /* 0x0006640000000c00 */
.L_x_139:
[----:B------:R-:W-:Y:S05]  /*8530*/  BSYNC B1 ;  /* 0x0000000000017941 */ /* 0x000fea0003800000 */
.L_x_138:
[----:B--2---:R-:W-:Y:S05]  /*8540*/  VIADD R0, R25, 0x30 ;  /* 0x0000003019007836 */ /* 0x004fea0000000000 */
[----:B------:R-:W-:Y:S04]  /*8550*/  SHF.R.U32.HI R0, RZ, 0x15, R0 ;  /* 0x00000015ff007819 */ /* 0x000fe80000011600 */
[----:B------:R-:W-:Y:S11]  /*8560*/  LOP3.LUT P0, RZ, R0, 0x3, R51, 0x48, !PT ;  /* 0x0000000300ff7812 */ /* 0x000ff60007804833 */
[----:B------:R-:W-:Y:S02]  /*8570*/  @!UPT UIADD3 URZ, UPT, UPT, URZ, URZ, URZ ;  /* 0x000000fffffff290 */ /* 0x000fe4000fffe0ff */
[----:B------:R-:W-:Y:S05]  /*8580*/  @!P0 BRA `(.L_x_143) ;  /* 0x0000000000408947 */ /* 0x000fea0003800000 */
[----:B------:R-:W2:Y:S01]  /*8590*/  LDCU.64 UR8, c[0x4][0x70] ;  /* 0x01000e00ff0877ac */ /* 0x000ea20008000a00 */
[----:B------:R-:W-:Y:S01]  /*85a0*/  MOV R3, 0x0 ;  /* 0x0000000000037802 */ /* 0x000fe20000000f00 */
        /* <DEDUP_REMOVED lines=14> */
.L_x_143:
[----:B------:R-:W-:Y:S01]  /*8690*/  ISETP.NE.AND P0, PT, R61, RZ, PT ;  /* 0x000000ff3d00720c */ /* 0x000fe20003f05270 */
[----:B------:R-:W-:Y:S05]  /*86a0*/  WARPSYNC.ALL ;  /* 0x0000000000007948 */ /* 0x000fea0003800000 */
[----:B------:R-:W-:Y:S01]  /*86b0*/  R2UR UR4, R25 ;  /* 0x00000000190472ca */ /* 0x000fe200000e0000 */
[--C-:B----4-:R-:W-:Y:S01]  /*86c0*/  HADD2.F32 R20, -RZ, R28.reuse.H0_H0 ;  /* 0x2000001cff147230 */ /* 0x110fe20000004100 */
[----:B------:R-:W-:Y:S01]  /*86d0*/  IADD3 R54, PT, PT, R54, 0x100, RZ ;  /* 0x0000010036367810 */ /* 0x000fe20007ffe0ff */
[----:B------:R-:W-:Y:S01]  /*86e0*/  HADD2.F32 R21, -RZ, R28.H1_H1 ;  /* 0x3000001cff157230 */ /* 0x000fe20000004100 */
[----:B------:R-:W-:Y:S01]  /*86f0*/  BSSY.RECONVERGENT B0, `(.L_x_144) ;  /* 0x0000054000007945 */ /* 0x000fe20003800200 */
[--C-:B------:R-:W-:Y:S01]  /*8700*/  HADD2.F32 R25, -RZ, R29.reuse.H0_H0 ;  /* 0x2000001dff197230 */ /* 0x100fe20000004100 */
[----:B------:R-:W-:Y:S01]  /*8710*/  LOP3.LUT R54, R54, 0xfefffff8, RZ, 0xc0, !PT ;  /* 0xfefffff836367812 */ /* 0x000fe200078ec0ff */
[----:B---3--:R-:W-:Y:S02]  /*8720*/  HADD2.F32 R26, -RZ, R29.H1_H1 ;  /* 0x3000001dff1a7230 */ /* 0x008fe40000004100 */
[--C-:B------:R-:W-:Y:S02]  /*8730*/  HADD2.F32 R28, -RZ, R30.reuse.H0_H0 ;  /* 0x2000001eff1c7230 */ /* 0x100fe40000004100 */
[----:B------:R-:W-:Y:S02]  /*8740*/  HADD2.F32 R29, -RZ, R30.H1_H1 ;  /* 0x3000001eff1d7230 */ /* 0x000fe40000004100 */
[----:B-1----:R-:W1:Y:S01]  /*8750*/  LDTM.x16 R4, tmem[UR4+0x30] ;  /* 0x00003004000479ee */ /* 0x002e620008240000 */
[----:B------:R-:W-:Y:S01]  /*8760*/  NOP ;  /* 0x0000000000007918 */ /* 0x000fe20000000000 */
[----:B-1----:R1:W-:Y:S01]  /*8770*/  SYNCS.ARRIVE.TRANS64.RED.A1T0 RZ, [R54+URZ], RZ ;  /* 0x000000ff36ff79a7 */ /* 0x0023e200081004ff */
[--C-:B------:R-:W-:Y:S02]  /*8780*/  HADD2.F32 R30, -RZ, R31.reuse.H0_H0 ;  /* 0x2000001fff1e7230 */ /* 0x100fe40000004100 */
[----:B------:R-:W-:Y:S02]  /*8790*/  HADD2.F32 R31, -RZ, R31.H1_H1 ;  /* 0x3000001fff1f7230 */ /* 0x000fe40000004100 */
        /* <DEDUP_REMOVED lines=8> */
[C---:B------:R-:W-:Y:S01]  /*8820*/  FMUL R4, R24.reuse, R4 ;  /* 0x0000000418047220 */ /* 0x040fe20000400000 */
[C---:B------:R-:W-:Y:S01]  /*8830*/  FMUL R5, R24.reuse, R5 ;  /* 0x0000000518057220 */ /* 0x040fe20000400000 */
[C---:B------:R-:W-:Y:S01]  /*8840*/  FMUL R6, R24.reuse, R6 ;  /* 0x0000000618067220 */ /* 0x040fe20000400000 */
[C---:B------:R-:W-:Y:S01]  /*8850*/  FMUL R7, R24.reuse, R7 ;  /* 0x0000000718077220 */ /* 0x040fe20000400000 */
[C---:B------:R-:W-:Y:S01]  /*8860*/  FFMA R4, R27.reuse, R20, R4 ;  /* 0x000000141b047223 */ /* 0x040fe20000000004 */
        /* <DEDUP_REMOVED lines=15> */
[C---:B------:R-:W-:Y:S01]  /*8960*/  FMUL R12, R24.reuse, R16 ;  /* 0x00000010180c7220 */ /* 0x040fe20000400000 */
[C---:B------:R-:W-:Y:S01]  /*8970*/  FFMA R0, R27.reuse, R32, R0 ;  /* 0x000000201b007223 */ /* 0x040fe20000000000 */
[C---:B------:R-:W-:Y:S01]  /*8980*/  FMUL R13, R24.reuse, R17 ;  /* 0x00000011180d7220 */ /* 0x040fe20000400000 */
[----:B------:R-:W-:Y:S01]  /*8990*/  FFMA R2, R27, R33, R2 ;  /* 0x000000211b027223 */ /* 0x000fe20000000002 */
[----:B------:R-:W-:Y:S01]  /*89a0*/  F2FP.F16.F32.PACK_AB R4, R5, R4 ;  /* 0x000000040504723e */ /* 0x000fe200000000ff */
[C---:B------:R-:W-:Y:S01]  /*89b0*/  FMUL R14, R24.reuse, R18 ;  /* 0x00000012180e7220 */ /* 0x040fe20000400000 */
[----:B------:R-:W-:Y:S01]  /*89c0*/  FFMA R3, R27, R34, R3 ;  /* 0x000000221b037223 */ /* 0x000fe20000000003 */
[----:B------:R-:W-:Y:S01]  /*89d0*/  F2FP.F16.F32.PACK_AB R5, R7, R6 ;  /* 0x000000060705723e */ /* 0x000fe200000000ff */
[----:B------:R-:W-:Y:S01]  /*89e0*/  FFMA R15, R27, R35, R15 ;  /* 0x000000231b0f7223 */ /* 0x000fe2000000000f */
[----:B------:R-:W-:Y:S01]  /*89f0*/  FMUL R19, R24, R19 ;  /* 0x0000001318137220 */ /* 0x000fe20000400000 */
[----:B------:R-:W-:Y:S01]  /*8a00*/  F2FP.F16.F32.PACK_AB R6, R9, R8 ;  /* 0x000000080906723e */ /* 0x000fe200000000ff */
[----:B------:R-:W-:Y:S01]  /*8a10*/  FFMA R12, R27, R36, R12 ;  /* 0x000000241b0c7223 */ /* 0x000fe2000000000c */
[----:B------:R-:W-:Y:S01]  /*8a20*/  F2FP.F16.F32.PACK_AB R7, R11, R10 ;  /* 0x0000000a0b07723e */ /* 0x000fe200000000ff */
[C---:B------:R-:W-:Y:S01]  /*8a30*/  FFMA R13, R27.reuse, R37, R13 ;  /* 0x000000251b0d7223 */ /* 0x040fe2000000000d */
[C---:B------:R-:W-:Y:S01]  /*8a40*/  FFMA R14, R27.reuse, R38, R14 ;  /* 0x000000261b0e7223 */ /* 0x040fe2000000000e */
[----:B------:R-:W-:Y:S01]  /*8a50*/  FFMA R19, R27, R39, R19 ;  /* 0x000000271b137223 */ /* 0x000fe20000000013 */
[----:B------:R-:W-:Y:S01]  /*8a60*/  F2FP.F16.F32.PACK_AB R16, R2, R0 ;  /* 0x000000000210723e */ /* 0x000fe200000000ff */
[----:B------:R1:W-:Y:S01]  /*8a70*/  STS.128 [R57+UR43+0x3200], R4 ;  /* 0x0032000439007988 */ /* 0x0003e20008000c2b */
        /* <DEDUP_REMOVED lines=27> */
.L_x_145:
[----:B------:R-:W-:Y:S05]  /*8c30*/  BSYNC.RECONVERGENT B0 ;  /* 0x0000000000007941 */ /* 0x000fea0003800200 */
.L_x_144:
[----:B------:R-:W-:Y:S01]  /*8c40*/  BAR.SYNC.DEFER_BLOCKING 0x1, 0x80 ;  /* 0x0042000000007b1d */ /* 0x000fe20000010000 */
[----:B------:R-:W-:Y:S01]  /*8c50*/  UISETP.NE.AND UP0, UPT, UR52, -0x4, UPT ;  /* 0xfffffffc3400788c */ /* 0x000fe2000bf05270 */
[----:B------:R-:W-:Y:S08]  /*8c60*/  IADD3 R22, PT, PT, R22, 0x1, RZ ;  /* 0x0000000116167810 */ /* 0x000ff00007ffe0ff */
[----:B------:R-:W-:Y:S05]  /*8c70*/  BRA.U !UP0, `(.L_x_146) ;  /* 0x0000000108287547 */ /* 0x000fea000b800000 */
[----:B------:R-:W-:Y:S01]  /*8c80*/  ISETP.NE.AND P0, PT, R62, RZ, PT ;  /* 0x000000ff3e00720c */ /* 0x000fe20003f05270 */
[----:B------:R-:W-:Y:S01]  /*8c90*/  IMAD.U32 R2, RZ, RZ, UR46 ;  /* 0x0000002eff027e24 */ /* 0x000fe2000f8e00ff */
[----:B------:R-:W-:Y:S01]  /*8ca0*/  UIADD3 UR4, UPT, UPT, UR46, 0x1, URZ ;  /* 0x000000012e047890 */ /* 0x000fe2000fffe0ff */
[----:B------:R-:W-:Y:S03]  /*8cb0*/  IMAD.U32 R0, RZ, RZ, UR47 ;  /* 0x0000002fff007e24 */ /* 0x000fe6000f8e00ff */
[----:B------:R-:W-:Y:S04]  /*8cc0*/  UISETP.NE.AND UP0, UPT, UR4, 0x4, UPT ;  /* 0x000000040400788c */ /* 0x000fe8000bf05270 */
[----:B------:R-:W-:Y:S03]  /*8cd0*/  USEL UR46, UR4, URZ, UP0 ;  /* 0x000000ff042e7287 */ /* 0x000fe60008000000 */
[----:B------:R-:W-:Y:S05]  /*8ce0*/  @P0 LEA R2, R2, UR43, 0x3 ;  /* 0x0000002b02020c11 */ /* 0x000fea000f8e18ff */
[----:B------:R-:W-:Y:S05]  /*8cf0*/  @P0 VIADD R2, R2, 0x90 ;  /* 0x0000009002020836 */ /* 0x000fea0000000000 */
[----:B------:R-:W-:Y:S04]  /*8d00*/  @P0 PRMT R0, R0, 0x654, R2 ;  /* 0x0000065400000816 */ /* 0x000fe80000000002 */
[----:B------:R2:W-:Y:S03]  /*8d10*/  @P0 SYNCS.ARRIVE.TRANS64.RED.A1T0 RZ, [R0+URZ], RZ ;  /* 0x000000ff00ff09a7 */ /* 0x0005e600081004ff */
.L_x_146:
[----:B------:R-:W-:Y:S01]  /*8d20*/  R2UR UR4, R52 ;  /* 0x00000000340472ca */ /* 0x000fe200000e0000 */
[----:B------:R-:W-:Y:S01]  /*8d30*/  UISETP.NE.AND UP0, UPT, UR62, URZ, UPT ;  /* 0x000000ff3e00728c */ /* 0x000fe2000bf05270 */
[----:B------:R-:W-:Y:S01]  /*8d40*/  ISETP.NE.AND P0, PT, R56, 0x2, PT ;  /* 0x000000023800780c */ /* 0x000fe20003f05270 */
[----:B------:R-:W-:Y:S01]  /*8d50*/  UIADD3 UR20, UPT, UPT, UR37, UR63, URZ ;  /* 0x0000003f25147290 */ /* 0x000fe2000fffe0ff */
[----:B------:R-:W-:Y:S01]  /*8d60*/  ISETP.NE.AND P1, PT, R22, 0x4, PT ;  /* 0x000000041600780c */ /* 0x000fe20003f25270 */
[----:B------:R-:W-:Y:S01]  /*8d70*/  UIADD3 UR52, UPT, UPT, UR52, 0x4, URZ ;  /* 0x0000000434347890 */ /* 0x000fe2000fffe0ff */
[----:B------:R-:W-:Y:S01]  /*8d80*/  SEL R2, RZ, 0x1, P0 ;  /* 0x00000001ff027807 */ /* 0x000fe20000000000 */
[----:B------:R-:W-:Y:S01]  /*8d90*/  UMOV UR36, UR61 ;  /* 0x0000003d00247c82 */ /* 0x000fe20008000000 */
[----:B--2---:R-:W-:Y:S02]  /*8da0*/  SEL R0, RZ, 0x1, P1 ;  /* 0x00000001ff007807 */ /* 0x004fe40000800000 */
[----:B------:R-:W-:Y:S02]  /*8db0*/  LOP3.LUT R58, R58, R2, RZ, 0x3c, !PT ;  /* 0x000000023a3a7212 */ /* 0x000fe400078e3cff */
[----:B------:R-:W-:Y:S01]  /*8dc0*/  LOP3.LUT R59, R59, R0, RZ, 0x3c, !PT ;  /* 0x000000003b3b7212 */ /* 0x000fe200078e3cff */
[----:B------:R-:W-:Y:S01]  /*8dd0*/  UIADD3 UR24, UPT, UPT, UR38, UR4, URZ ;  /* 0x0000000426187290 */ /* 0x000fe2000fffe0ff */
[----:B------:R-:W-:Y:S02]  /*8de0*/  SEL R56, R56, RZ, P0 ;  /* 0x000000ff38387207 */ /* 0x000fe40000000000 */
[----:B------:R-:W-:Y:S01]  /*8df0*/  SEL R22, R22, RZ, P1 ;  /* 0x000000ff16167207 */ /* 0x000fe20000800000 */
[----:B------:R-:W-:Y:S08]  /*8e00*/  BRA.U UP0, `(.L_x_147) ;  /* 0xffffffcd00787547 */ /* 0x000ff0000b83ffff */
[----:B------:R-:W2:Y:S01]  /*8e10*/  LDCU.64 UR4, c[0x0][0x888] ;  /* 0x00011100ff0477ac */ /* 0x000ea20008000a00 */
[----:B------:R-:W3:Y:S01]  /*8e20*/  LDCU.64 UR6, c[0x0][0x890] ;  /* 0x00011200ff0677ac */ /* 0x000ee20008000a00 */
[----:B--2---:R-:W-:Y:S02]  /*8e30*/  ISETP.NE.U32.AND P2, PT, RZ, UR4, PT ;  /* 0x00000004ff007c0c */ /* 0x004fe4000bf45070 */
[----:B---3--:R-:W-:Y:S02]  /*8e40*/  ISETP.NE.U32.AND P1, PT, RZ, UR6, PT ;  /* 0x00000006ff007c0c */ /* 0x008fe4000bf25070 */
[----:B------:R-:W-:Y:S02]  /*8e50*/  ISETP.NE.AND.EX P2, PT, RZ, UR5, PT, P2 ;  /* 0x00000005ff007c0c */ /* 0x000fe4000bf45320 */
[----:B------:R-:W-:-:S13]  /*8e60*/  ISETP.NE.AND.EX P0, PT, RZ, UR7, PT, P1 ;  /* 0x00000007ff007c0c */ /* 0x000fda000bf05310 */
[----:B------:R-:W-:Y:S05]  /*8e70*/  @P2 BRA P0, `(.L_x_148) ;  /* 0x00000000003c2947 */ /* 0x000fea0000000000 */
[----:B------:R-:W-:-:S13]  /*8e80*/  ISETP.NE.AND.EX P1, PT, RZ, UR7, PT, P1 ;  /* 0x00000007ff007c0c */ /* 0x000fda000bf25310 */
[----:B------:R-:W-:Y:S05]  /*8e90*/  @P1 BRA `(.L_x_149) ;  /* 0x00000000000c1947 */ /* 0x000fea0003800000 */
[----:B------:R-:W-:-:S13]  /*8ea0*/  FSETP.NEU.AND P0, PT, R27, RZ, PT ;  /* 0x000000ff1b00720b */ /* 0x000fda0003f0d000 */
[----:B------:R-:W-:Y:S05]  /*8eb0*/  @!P0 EXIT ;  /* 0x000000000000894d */ /* 0x000fea0003800000 */
[----:B------:R-:W-:Y:S05]  /*8ec0*/  BRA `(.L_x_148) ;  /* 0x0000000000287947 */ /* 0x000fea0003800000 */
.L_x_149:
[----:B------:R-:W-:Y:S01]  /*8ed0*/  ISETP.NE.AND P0, PT, R55, RZ, PT ;  /* 0x000000ff3700720c */ /* 0x000fe20003f05270 */
[----:B------:R-:W-:-:S12]  /*8ee0*/  BSSY.RECONVERGENT B0, `(.L_x_148) ;  /* 0x0000008000007945 */ /* 0x000fd80003800200 */
[----:B------:R-:W-:Y:S05]  /*8ef0*/  @P0 BRA `(.L_x_150) ;  /* 0x0000000000100947 */ /* 0x000fea0003800000 */
[----:B------:R-:W-:-:S04]  /*8f00*/  ISETP.NE.U32.AND P0, PT, RZ, UR4, PT ;  /* 0x00000004ff007c0c */ /* 0x000fc8000bf05070 */
[----:B------:R-:W-:-:S13]  /*8f10*/  ISETP.NE.AND.EX P0, PT, RZ, UR5, PT, P0 ;  /* 0x00000005ff007c0c */ /* 0x000fda000bf05300 */
[----:B------:R-:W-:Y:S05]  /*8f20*/  @!P0 EXIT ;  /* 0x000000000000894d */ /* 0x000fea0003800000 */
[----:B------:R-:W-:Y:S05]  /*8f30*/  BRA `(.L_x_151) ;  /* 0x0000000000087947 */ /* 0x000fea0003800000 */
.L_x_150:
[----:B------:R-:W-:-:S13]  /*8f40*/  FSETP.NEU.AND P0, PT, R27, RZ, PT ;  /* 0x000000ff1b00720b */ /* 0x000fda0003f0d000 */
[----:B------:R-:W-:Y:S05]  /*8f50*/  @!P0 EXIT ;  /* 0x000000000000894d */ /* 0x000fea0003800000 */
.L_x_151:
[----:B------:R-:W-:Y:S05]  /*8f60*/  BSYNC.RECONVERGENT B0 ;  /* 0x0000000000007941 */ /* 0x000fea0003800200 */
.L_x_148:
[----:B------:R-:W-:Y:S01]  /*8f70*/  ULEA UR6, UR46, UR43, 0x3 ;  /* 0x0000002b2e067291 */ /* 0x000fe2000f8e18ff */
[----:B------:R-:W-:-:S04]  /*8f80*/  DEPBAR.LE SB0, 0x0 ;  /* 0x000080000000791a */ /* 0x000fc80000000000 */
[----:B------:R-:W-:-:S04]  /*8f90*/  UIADD3 UR6, UPT, UPT, UR6, 0x90, URZ ;  /* 0x0000009006067890 */ /* 0x000fc8000fffe0ff */
[----:B------:R-:W-:-:S09]  /*8fa0*/  UPRMT UR6, UR47, 0x654, UR6 ;  /* 0x000006542f067896 */ /* 0x000fd20008000006 */
[----:B------:R-:W-:Y:S01]  /*8fb0*/  SYNCS.ARRIVE.TRANS64.RED.A1T0 RZ, [UR6], RZ ;  /* 0x000000ffffff79a7 */ /* 0x000fe20008100406 */
[----:B------:R-:W-:Y:S05]  /*8fc0*/  EXIT ;  /* 0x000000000000794d */ /* 0x000fea0003800000 */
.L_x_24:
[----:B--2---:R2:W3:Y:S02]  /*8fd0*/  SYNCS.PHASECHK.TRANS64.TRYWAIT P0, [R0+URZ+0x130], R2 ;  /* 0x00013002000075a7 */ /* 0x0044e400080011ff */
[----:B---3--:R-:W-:Y:S05]  /*8fe0*/  @!P0 NANOSLEEP.SYNCS 0x989680 ;  /* 0x009896800000895d */ /* 0x008fea0003900000 */
[----:B------:R-:W3:Y:S02]  /*8ff0*/  @!P0 SYNCS.PHASECHK.TRANS64 P0, [R0+URZ+0x130], R2 ;  /* 0x00013002000085a7 */ /* 0x000ee400080010ff */
[----:B---3--:R-:W-:Y:S05]  /*9000*/  @!P0 BRA `(.L_x_24) ;  /* 0xfffffffc00f08947 */ /* 0x008fea000383ffff */
[----:B------:R-:W-:Y:S05]  /*9010*/  BRA `(.L_x_152) ;  /* 0xffffff8800b07947 */ /* 0x000fea000383ffff */
.L_x_27:
[----:B-1----:R-:W-:-:S07]  /*9020*/  MOV R0, UR33 ;  /* 0x0000002100007c02 */ /* 0x002fce0008000f00 */
.L_x_153:
[----:B-1----:R1:W2:Y:S02]  /*9030*/  SYNCS.PHASECHK.TRANS64.TRYWAIT P0, [R0+URZ+0x38], R3 ;  /* 0x00003803000075a7 */ /* 0x0022a400080011ff */
[----:B--2---:R-:W-:Y:S05]  /*9040*/  @!P0 NANOSLEEP.SYNCS 0x989680 ;  /* 0x009896800000895d */ /* 0x004fea0003900000 */
[----:B------:R-:W2:Y:S02]  /*9050*/  @!P0 SYNCS.PHASECHK.TRANS64 P0, [R0+URZ+0x38], R3 ;  /* 0x00003803000085a7 */ /* 0x000ea400080010ff */
[----:B--2---:R-:W-:Y:S05]  /*9060*/  @!P0 BRA `(.L_x_153) ;  /* 0xfffffffc00f08947 */ /* 0x004fea000383ffff */
[----:B------:R-:W-:Y:S05]  /*9070*/  BRA `(.L_x_26) ;  /* 0xffffff8c00087947 */ /* 0x000fea000383ffff */
.L_x_34:
[----:B-1----:R-:W-:-:S07]  /*9080*/  MOV R0, UR17 ;  /* 0x0000001100007c02 */ /* 0x002fce0008000f00 */
.L_x_154:
[----:B-1----:R1:W2:Y:S02]  /*9090*/  SYNCS.PHASECHK.TRANS64.TRYWAIT P0, [R0+URZ+0x38], R3 ;  /* 0x00003803000075a7 */ /* 0x0022a400080011ff */
[----:B--2---:R-:W-:Y:S05]  /*90a0*/  @!P0 NANOSLEEP.SYNCS 0x989680 ;  /* 0x009896800000895d */ /* 0x004fea0003900000 */
[----:B------:R-:W2:Y:S02]  /*90b0*/  @!P0 SYNCS.PHASECHK.TRANS64 P0, [R0+URZ+0x38], R3 ;  /* 0x00003803000085a7 */ /* 0x000ea400080010ff */
[----:B--2---:R-:W-:Y:S05]  /*90c0*/  @!P0 BRA `(.L_x_154) ;  /* 0xfffffffc00f08947 */ /* 0x004fea000383ffff */
[----:B------:R-:W-:Y:S05]  /*90d0*/  BRA `(.L_x_33) ;  /* 0xffffff8c00c87947 */ /* 0x000fea000383ffff */
.L_x_39:
[----:B-1----:R1:W2:Y:S02]  /*90e0*/  SYNCS.PHASECHK.TRANS64.TRYWAIT P0, [R3+URZ+0xc0], R0 ;  /* 0x0000c000030075a7 */ /* 0x0022a400080011ff */
[----:B--2---:R-:W-:Y:S05]  /*90f0*/  @!P0 NANOSLEEP.SYNCS 0x989680 ;  /* 0x009896800000895d */ /* 0x004fea0003900000 */
[----:B------:R-:W2:Y:S02]  /*9100*/  @!P0 SYNCS.PHASECHK.TRANS64 P0, [R3+URZ+0xc0], R0 ;  /* 0x0000c000030085a7 */ /* 0x000ea400080010ff */
[----:B--2---:R-:W-:Y:S05]  /*9110*/  @!P0 BRA `(.L_x_39) ;  /* 0xfffffffc00f08947 */ /* 0x004fea000383ffff */
[----:B------:R-:W-:Y:S05]  /*9120*/  BRA `(.L_x_155) ;  /* 0xffffff9000707947 */ /* 0x000fea000383ffff */
.L_x_43:
[----:B------:R-:W-:-:S07]  /*9130*/  MOV R0, UR4 ;  /* 0x0000000400007c02 */ /* 0x000fce0008000f00 */
.L_x_156:
[----:B-1----:R1:W2:Y:S02]  /*9140*/  SYNCS.PHASECHK.TRANS64.TRYWAIT P0, [R0+URZ], R2 ;  /* 0x00000002000075a7 */ /* 0x0022a400080011ff */
[----:B--2---:R-:W-:Y:S05]  /*9150*/  @!P0 NANOSLEEP.SYNCS 0x989680 ;  /* 0x009896800000895d */ /* 0x004fea0003900000 */
[----:B------:R-:W2:Y:S02]  /*9160*/  @!P0 SYNCS.PHASECHK.TRANS64 P0, [R0+URZ], R2 ;  /* 0x00000002000085a7 */ /* 0x000ea400080010ff */
[----:B--2---:R-:W-:Y:S05]  /*9170*/  @!P0 BRA `(.L_x_156) ;  /* 0xfffffffc00f08947 */ /* 0x004fea000383ffff */
[----:B------:R-:W-:Y:S05]  /*9180*/  BRA `(.L_x_157) ;  /* 0xffffff9800187947 */ /* 0x000fea000383ffff */
.L_x_44:
[----:B------:R-:W-:-:S07]  /*9190*/  MOV R0, UR5 ;  /* 0x0000000500007c02 */ /* 0x000fce0008000f00 */
.L_x_158:
[----:B-1----:R1:W2:Y:S02]  /*91a0*/  SYNCS.PHASECHK.TRANS64.TRYWAIT P0, [R0+URZ], R3 ;  /* 0x00000003000075a7 */ /* 0x0022a400080011ff */
[----:B--2---:R-:W-:Y:S05]  /*91b0*/  @!P0 NANOSLEEP.SYNCS 0x989680 ;  /* 0x009896800000895d */ /* 0x004fea0003900000 */
[----:B------:R-:W2:Y:S02]  /*91c0*/  @!P0 SYNCS.PHASECHK.TRANS64 P0, [R0+URZ], R3 ;  /* 0x00000003000085a7 */ /* 0x000ea400080010ff */
[----:B--2---:R-:W-:Y:S05]  /*91d0*/  @!P0 BRA `(.L_x_158) ;  /* 0xfffffffc00f08947 */ /* 0x004fea000383ffff */
[----:B------:R-:W-:Y:S05]  /*91e0*/  BRA `(.L_x_159) ;  /* 0xffffff9800247947 */ /* 0x000fea000383ffff */
.L_x_45:
[----:B------:R-:W-:-:S07]  /*91f0*/  MOV R0, UR5 ;  /* 0x0000000500007c02 */ /* 0x000fce0008000f00 */
.L_x_160:
[----:B-1----:R1:W2:Y:S02]  /*9200*/  SYNCS.PHASECHK.TRANS64.TRYWAIT P0, [R0+URZ], R3 ;  /* 0x00000003000075a7 */ /* 0x0022a400080011ff */
[----:B--2---:R-:W-:Y:S05]  /*9210*/  @!P0 NANOSLEEP.SYNCS 0x989680 ;  /* 0x009896800000895d */ /* 0x004fea0003900000 */
[----:B------:R-:W2:Y:S02]  /*9220*/  @!P0 SYNCS.PHASECHK.TRANS64 P0, [R0+URZ], R3 ;  /* 0x00000003000085a7 */ /* 0x000ea400080010ff */
[----:B--2---:R-:W-:Y:S05]  /*9230*/  @!P0 BRA `(.L_x_160) ;  /* 0xfffffffc00f08947 */ /* 0x004fea000383ffff */
[----:B------:R-:W-:Y:S05]  /*9240*/  BRA `(.L_x_161) ;  /* 0xffffff9800307947 */ /* 0x000fea000383ffff */
.L_x_46:
[----:B------:R-:W-:-:S07]  /*9250*/  MOV R0, UR5 ;  /* 0x0000000500007c02 */ /* 0x000fce0008000f00 */
.L_x_162:
[----:B-1----:R1:W2:Y:S02]  /*9260*/  SYNCS.PHASECHK.TRANS64.TRYWAIT P0, [R0+URZ], R3 ;  /* 0x00000003000075a7 */ /* 0x0022a400080011ff */
[----:B--2---:R-:W-:Y:S05]  /*9270*/  @!P0 NANOSLEEP.SYNCS 0x989680 ;  /* 0x009896800000895d */ /* 0x004fea0003900000 */
[----:B------:R-:W2:Y:S02]  /*9280*/  @!P0 SYNCS.PHASECHK.TRANS64 P0, [R0+URZ], R3 ;  /* 0x00000003000085a7 */ /* 0x000ea400080010ff */
[----:B--2---:R-:W-:Y:S05]  /*9290*/  @!P0 BRA `(.L_x_162) ;  /* 0xfffffffc00f08947 */ /* 0x004fea000383ffff */
[----:B------:R-:W-:Y:S05]  /*92a0*/  BRA `(.L_x_163) ;  /* 0xffffff98003c7947 */ /* 0x000fea000383ffff */
.L_x_47:
[----:B------:R-:W-:-:S07]  /*92b0*/  MOV R0, UR5 ;  /* 0x0000000500007c02 */ /* 0x000fce0008000f00 */
.L_x_164:
[----:B-1----:R1:W2:Y:S02]  /*92c0*/  SYNCS.PHASECHK.TRANS64.TRYWAIT P0, [R0+URZ], R3 ;  /* 0x00000003000075a7 */ /* 0x0022a400080011ff */
[----:B--2---:R-:W-:Y:S05]  /*92d0*/  @!P0 NANOSLEEP.SYNCS 0x989680 ;  /* 0x009896800000895d */ /* 0x004fea0003900000 */
[----:B------:R-:W2:Y:S02]  /*92e0*/  @!P0 SYNCS.PHASECHK.TRANS64 P0, [R0+URZ], R3 ;  /* 0x00000003000085a7 */ /* 0x000ea400080010ff */
[----:B--2---:R-:W-:Y:S05]  /*92f0*/  @!P0 BRA `(.L_x_164) ;  /* 0xfffffffc00f08947 */ /* 0x004fea000383ffff */
[----:B------:R-:W-:Y:S05]  /*9300*/  BRA `(.L_x_165) ;  /* 0xffffff9800487947 */ /* 0x000fea000383ffff */
.L_x_48:
[----:B------:R-:W-:-:S07]  /*9310*/  MOV R0, UR5 ;  /* 0x0000000500007c02 */ /* 0x000fce0008000f00 */
.L_x_166:
[----:B-1----:R1:W2:Y:S02]  /*9320*/  SYNCS.PHASECHK.TRANS64.TRYWAIT P0, [R0+URZ], R3 ;  /* 0x00000003000075a7 */ /* 0x0022a400080011ff */
[----:B--2---:R-:W-:Y:S05]  /*9330*/  @!P0 NANOSLEEP.SYNCS 0x989680 ;  /* 0x009896800000895d */ /* 0x004fea0003900000 */
[----:B------:R-:W2:Y:S02]  /*9340*/  @!P0 SYNCS.PHASECHK.TRANS64 P0, [R0+URZ], R3 ;  /* 0x00000003000085a7 */ /* 0x000ea400080010ff */
[----:B--2---:R-:W-:Y:S05]  /*9350*/  @!P0 BRA `(.L_x_166) ;  /* 0xfffffffc00f08947 */ /* 0x004fea000383ffff */
[----:B------:R-:W-:Y:S05]  /*9360*/  BRA `(.L_x_167) ;  /* 0xffffff9800547947 */ /* 0x000fea000383ffff */
.L_x_51:
[----:B--2---:R2:W3:Y:S02]  /*9370*/  SYNCS.PHASECHK.TRANS64.TRYWAIT P0, [R2+URZ+0x120], R4 ;  /* 0x00012004020075a7 */ /* 0x0044e400080011ff */
[----:B---3--:R-:W-:Y:S05]  /*9380*/  @!P0 NANOSLEEP.SYNCS 0x989680 ;  /* 0x009896800000895d */ /* 0x008fea0003900000 */
[----:B------:R-:W3:Y:S02]  /*9390*/  @!P0 SYNCS.PHASECHK.TRANS64 P0, [R2+URZ+0x120], R4 ;  /* 0x00012004020085a7 */ /* 0x000ee400080010ff */
[----:B---3--:R-:W-:Y:S05]  /*93a0*/  @!P0 BRA `(.L_x_51) ;  /* 0xfffffffc00f08947 */ /* 0x008fea000383ffff */
[----:B------:R-:W-:Y:S05]  /*93b0*/  BRA `(.L_x_168) ;  /* 0xffffff9800b07947 */ /* 0x000fea000383ffff */
.L_x_52:
[----:B------:R-:W-:-:S07]  /*93c0*/  MOV R2, UR4 ;  /* 0x0000000400027c02 */ /* 0x000fce0008000f00 */
.L_x_169:
[----:B--2---:R2:W3:Y:S02]  /*93d0*/  SYNCS.PHASECHK.TRANS64.TRYWAIT P0, [R2+URZ+0xd0], R5 ;  /* 0x0000d005020075a7 */ /* 0x0044e400080011ff */
[----:B---3--:R-:W-:Y:S05]  /*93e0*/  @!P0 NANOSLEEP.SYNCS 0x989680 ;  /* 0x009896800000895d */ /* 0x008fea0003900000 */
[----:B------:R-:W3:Y:S02]  /*93f0*/  @!P0 SYNCS.PHASECHK.TRANS64 P0, [R2+URZ+0xd0], R5 ;  /* 0x0000d005020085a7 */ /* 0x000ee400080010ff */
[----:B---3--:R-:W-:Y:S05]  /*9400*/  @!P0 BRA `(.L_x_169) ;  /* 0xfffffffc00f08947 */ /* 0x008fea000383ffff */
[----:B------:R-:W-:Y:S05]  /*9410*/  BRA `(.L_x_170) ;  /* 0xffffff9800c07947 */ /* 0x000fea000383ffff */
.L_x_53:
[----:B--2---:R2:W3:Y:S02]  /*9420*/  SYNCS.PHASECHK.TRANS64.TRYWAIT P1, [R2+URZ+0xc0], R4 ;  /* 0x0000c004020075a7 */ /* 0x0044e400080211ff */
[----:B---3--:R-:W-:Y:S05]  /*9430*/  @!P1 NANOSLEEP.SYNCS 0x989680 ;  /* 0x009896800000995d */ /* 0x008fea0003900000 */
[----:B------:R-:W3:Y:S02]  /*9440*/  @!P1 SYNCS.PHASECHK.TRANS64 P1, [R2+URZ+0xc0], R4 ;  /* 0x0000c004020095a7 */ /* 0x000ee400080210ff */
[----:B---3--:R-:W-:Y:S05]  /*9450*/  @!P1 BRA `(.L_x_53) ;  /* 0xfffffffc00f09947 */ /* 0x008fea000383ffff */
[----:B------:R-:W-:Y:S05]  /*9460*/  BRA `(.L_x_171) ;  /* 0xffffff9800f07947 */ /* 0x000fea000383ffff */
.L_x_56:
[----:B------:R-:W-:-:S07]  /*9470*/  MOV R0, UR4 ;  /* 0x0000000400007c02 */ /* 0x000fce0008000f00 */
.L_x_172:
[----:B--2---:R2:W3:Y:S02]  /*9480*/  SYNCS.PHASECHK.TRANS64.TRYWAIT P0, [R0+URZ+0xd0], R2 ;  /* 0x0000d002000075a7 */ /* 0x0044e400080011ff */
[----:B---3--:R-:W-:Y:S05]  /*9490*/  @!P0 NANOSLEEP.SYNCS 0x989680 ;  /* 0x009896800000895d */ /* 0x008fea0003900000 */
[----:B------:R-:W3:Y:S02]  /*94a0*/  @!P0 SYNCS.PHASECHK.TRANS64 P0, [R0+URZ+0xd0], R2 ;  /* 0x0000d002000085a7 */ /* 0x000ee400080010ff */
[----:B---3--:R-:W-:Y:S05]  /*94b0*/  @!P0 BRA `(.L_x_172) ;  /* 0xfffffffc00f08947 */ /* 0x008fea000383ffff */
[----:B------:R-:W-:Y:S05]  /*94c0*/  BRA `(.L_x_55) ;  /* 0xffffff9c00447947 */ /* 0x000fea000383ffff */
.L_x_65:
[----:B--2---:R-:W-:-:S04]  /*94d0*/  MOV R5, UR5 ;  /* 0x0000000500057c02 */ /* 0x004fc80008000f00 */
[----:B------:R2:W3:Y:S03]  /*94e0*/  SYNCS.PHASECHK.TRANS64.TRYWAIT P0, [R5+URZ+0x8], R6 ;  /* 0x00000806050075a7 */ /* 0x0004e600080011ff */
[----:B---3--:R-:W-:Y:S05]  /*94f0*/  @!P0 NANOSLEEP.SYNCS 0x989680 ;  /* 0x009896800000895d */ /* 0x008fea0003900000 */
[----:B------:R-:W3:Y:S02]  /*9500*/  @!P0 SYNCS.PHASECHK.TRANS64 P0, [R5+URZ+0x8], R6 ;  /* 0x00000806050085a7 */ /* 0x000ee400080010ff */
[----:B---3--:R-:W-:Y:S05]  /*9510*/  @!P0 BRA `(.L_x_65) ;  /* 0xfffffffc00ec8947 */ /* 0x008fea000383ffff */
[----:B------:R-:W-:Y:S05]  /*9520*/  BRA `(.L_x_64) ;  /* 0xffffff9c00f87947 */ /* 0x000fea000383ffff */
.L_x_67:
[----:B------:R-:W-:Y:S01]  /*9530*/  BSSY B0, `(.L_x_173) ;  /* 0x0000006000007945 */ /* 0x000fe20003800000 */
[----:B------:R-:W-:-:S07]  /*9540*/  MOV R15, 0xffffffff ;  /* 0xffffffff000f7802 */ /* 0x000fce0000000f00 */
[----:B-12--5:R-:W-:Y:S05]  /*9550*/  WARPSYNC.COLLECTIVE R15, `(.L_x_174) ;  /* 0x000000000f0c7348 */ /* 0x026fea0003c00000 */
[----:B------:R-:W-:Y:S02]  /*9560*/  ELECT P6, UR79, PT ;  /* 0x00000000004f782f */ /* 0x000fe400038c0000 */
[----:B------:R-:W-:Y:S01]  /*9570*/  MOV R14, UR79 ;  /* 0x0000004f000e7c02 */ /* 0x000fe20008000f00 */
[----:B-12--5:R-:W-:Y:S10]  /*9580*/  ENDCOLLECTIVE ;  /* 0x000000000000791b */ /* 0x026ff40003800000 */
.L_x_174:
[----:B------:R-:W-:Y:S05]  /*9590*/  BSYNC B0 ;  /* 0x0000000000007941 */ /* 0x000fea0003800000 */
.L_x_173:
[----:B------:R-:W-:Y:S05]  /*95a0*/  BRA `(.L_x_175) ;  /* 0xffffffa000287947 */ /* 0x000fea000383ffff */
.L_x_69:
[----:B--2---:R-:W-:-:S04]  /*95b0*/  MOV R0, UR5 ;  /* 0x0000000500007c02 */ /* 0x004fc80008000f00 */
[----:B------:R2:W3:Y:S03]  /*95c0*/  SYNCS.PHASECHK.TRANS64.TRYWAIT P0, [R0+URZ+0x8], R4 ;  /* 0x00000804000075a7 */ /* 0x0004e600080011ff */
[----:B---3--:R-:W-:Y:S05]  /*95d0*/  @!P0 NANOSLEEP.SYNCS 0x989680 ;  /* 0x009896800000895d */ /* 0x008fea0003900000 */
[----:B------:R-:W3:Y:S02]  /*95e0*/  @!P0 SYNCS.PHASECHK.TRANS64 P0, [R0+URZ+0x8], R4 ;  /* 0x00000804000085a7 */ /* 0x000ee400080010ff */
[----:B---3--:R-:W-:Y:S05]  /*95f0*/  @!P0 BRA `(.L_x_69) ;  /* 0xfffffffc00ec8947 */ /* 0x008fea000383ffff */
[----:B------:R-:W-:Y:S05]  /*9600*/  BRA `(.L_x_68) ;  /* 0xffffffa0002c7947 */ /* 0x000fea000383ffff */
.L_x_70:
[----:B-1----:R1:W2:Y:S02]  /*9610*/  SYNCS.PHASECHK.TRANS64.TRYWAIT P0, [R0+URZ+0xc0], R4 ;  /* 0x0000c004000075a7 */ /* 0x0022a400080011ff */
[----:B--2---:R-:W-:Y:S05]  /*9620*/  @!P0 NANOSLEEP.SYNCS 0x989680 ;  /* 0x009896800000895d */ /* 0x004fea0003900000 */
[----:B------:R-:W2:Y:S02]  /*9630*/  @!P0 SYNCS.PHASECHK.TRANS64 P0, [R0+URZ+0xc0], R4 ;  /* 0x0000c004000085a7 */ /* 0x000ea400080010ff */
[----:B--2---:R-:W-:Y:S05]  /*9640*/  @!P0 BRA `(.L_x_70) ;  /* 0xfffffffc00f08947 */ /* 0x004fea000383ffff */
[----:B------:R-:W-:Y:S05]  /*9650*/  BRA `(.L_x_176) ;  /* 0xffffffa400187947 */ /* 0x000fea000383ffff */
.L_x_72:
[----:B------:R-:W-:-:S07]  /*9660*/  MOV R0, UR31 ;  /* 0x0000001f00007c02 */ /* 0x000fce0008000f00 */
.L_x_177:
[----:B-1----:R1:W2:Y:S02]  /*9670*/  SYNCS.PHASECHK.TRANS64.TRYWAIT P0, [R0+URZ+0x100], R4 ;  /* 0x00010004000075a7 */ /* 0x0022a400080011ff */
[----:B--2---:R-:W-:Y:S05]  /*9680*/  @!P0 NANOSLEEP.SYNCS 0x989680 ;  /* 0x009896800000895d */ /* 0x004fea0003900000 */
[----:B------:R-:W2:Y:S02]  /*9690*/  @!P0 SYNCS.PHASECHK.TRANS64 P0, [R0+URZ+0x100], R4 ;  /* 0x00010004000085a7 */ /* 0x000ea400080010ff */
[----:B--2---:R-:W-:Y:S05]  /*96a0*/  @!P0 BRA `(.L_x_177) ;  /* 0xfffffffc00f08947 */ /* 0x004fea000383ffff */
[----:B------:R-:W-:Y:S05]  /*96b0*/  BRA `(.L_x_178) ;  /* 0xffffffa400647947 */ /* 0x000fea000383ffff */
.L_x_75:
[----:B------:R-:W-:Y:S07]  /*96c0*/  MOV R0, UR5 ;  /* 0x0000000500007c02 */ /* 0x000fee0008000f00 */
.L_x_179:
[----:B-1----:R1:W2:Y:S02]  /*96d0*/  SYNCS.PHASECHK.TRANS64.TRYWAIT P0, [R0+URZ], R4 ;  /* 0x00000004000075a7 */ /* 0x0022a400080011ff */
[----:B--2---:R-:W-:Y:S05]  /*96e0*/  @!P0 NANOSLEEP.SYNCS 0x989680 ;  /* 0x009896800000895d */ /* 0x004fea0003900000 */
[----:B------:R-:W2:Y:S02]  /*96f0*/  @!P0 SYNCS.PHASECHK.TRANS64 P0, [R0+URZ], R4 ;  /* 0x00000004000085a7 */ /* 0x000ea400080010ff */
[----:B--2---:R-:W-:Y:S05]  /*9700*/  @!P0 BRA `(.L_x_179) ;  /* 0xfffffffc00f08947 */ /* 0x004fea000383ffff */
[----:B------:R-:W-:Y:S05]  /*9710*/  BRA `(.L_x_74) ;  /* 0xffffffa400787947 */ /* 0x000fea000383ffff */
.L_x_79:
[----:B-1----:R-:W-:-:S07]  /*9720*/  MOV R0, UR4 ;  /* 0x0000000400007c02 */ /* 0x002fce0008000f00 */
.L_x_180:
[----:B-1----:R1:W2:Y:S02]  /*9730*/  SYNCS.PHASECHK.TRANS64.TRYWAIT P0, [R0+URZ], R2 ;  /* 0x00000002000075a7 */ /* 0x0022a400080011ff */
[----:B--2---:R-:W-:Y:S05]  /*9740*/  @!P0 NANOSLEEP.SYNCS 0x989680 ;  /* 0x009896800000895d */ /* 0x004fea0003900000 */
[----:B------:R-:W2:Y:S02]  /*9750*/  @!P0 SYNCS.PHASECHK.TRANS64 P0, [R0+URZ], R2 ;  /* 0x00000002000085a7 */ /* 0x000ea400080010ff */
[----:B--2---:R-:W-:Y:S05]  /*9760*/  @!P0 BRA `(.L_x_180) ;  /* 0xfffffffc00f08947 */ /* 0x004fea000383ffff */
[----:B------:R-:W-:Y:S05]  /*9770*/  BRA `(.L_x_181) ;  /* 0xffffffa8006c7947 */ /* 0x000fea000383ffff */
.L_x_80:
[----:B------:R-:W-:-:S07]  /*9780*/  MOV R0, UR5 ;  /* 0x0000000500007c02 */ /* 0x000fce0008000f00 */
.L_x_182:
[----:B-1----:R1:W2:Y:S02]  /*9790*/  SYNCS.PHASECHK.TRANS64.TRYWAIT P0, [R0+URZ], R3 ;  /* 0x00000003000075a7 */ /* 0x0022a400080011ff */
[----:B--2---:R-:W-:Y:S05]  /*97a0*/  @!P0 NANOSLEEP.SYNCS 0x989680 ;  /* 0x009896800000895d */ /* 0x004fea0003900000 */
[----:B------:R-:W2:Y:S02]  /*97b0*/  @!P0 SYNCS.PHASECHK.TRANS64 P0, [R0+URZ], R3 ;  /* 0x00000003000085a7 */ /* 0x000ea400080010ff */
[----:B--2---:R-:W-:Y:S05]  /*97c0*/  @!P0 BRA `(.L_x_182) ;  /* 0xfffffffc00f08947 */ /* 0x004fea000383ffff */
[----:B------:R-:W-:Y:S05]  /*97d0*/  BRA `(.L_x_183) ;  /* 0xffffffa800787947 */ /* 0x000fea000383ffff */
.L_x_81:
[----:B------:R-:W-:-:S07]  /*97e0*/  MOV R0, UR5 ;  /* 0x0000000500007c02 */ /* 0x000fce0008000f00 */
.L_x_184:
[----:B-1----:R1:W2:Y:S02]  /*97f0*/  SYNCS.PHASECHK.TRANS64.TRYWAIT P0, [R0+URZ], R3 ;  /* 0x00000003000075a7 */ /* 0x0022a400080011ff */
[----:B--2---:R-:W-:Y:S05]  /*9800*/  @!P0 NANOSLEEP.SYNCS 0x989680 ;  /* 0x009896800000895d */ /* 0x004fea0003900000 */
[----:B------:R-:W2:Y:S02]  /*9810*/  @!P0 SYNCS.PHASECHK.TRANS64 P0, [R0+URZ], R3 ;  /* 0x00000003000085a7 */ /* 0x000ea400080010ff */
[----:B--2---:R-:W-:Y:S05]  /*9820*/  @!P0 BRA `(.L_x_184) ;  /* 0xfffffffc00f08947 */ /* 0x004fea000383ffff */
[----:B------:R-:W-:Y:S05]  /*9830*/  BRA `(.L_x_185) ;  /* 0xffffffa800847947 */ /* 0x000fea000383ffff */
.L_x_84:
[----:B------:R-:W-:-:S07]  /*9840*/  MOV R0, UR26 ;  /* 0x0000001a00007c02 */ /* 0x000fce0008000f00 */
.L_x_186:
[----:B-1----:R1:W2:Y:S02]  /*9850*/  SYNCS.PHASECHK.TRANS64.TRYWAIT P1, [R0+URZ+0x140], R2 ;  /* 0x00014002000075a7 */ /* 0x0022a400080211ff */
[----:B--2---:R-:W-:Y:S05]  /*9860*/  @!P1 NANOSLEEP.SYNCS 0x989680 ;  /* 0x009896800000995d */ /* 0x004fea0003900000 */
[----:B------:R-:W2:Y:S02]  /*9870*/  @!P1 SYNCS.PHASECHK.TRANS64 P1, [R0+URZ+0x140], R2 ;  /* 0x00014002000095a7 */ /* 0x000ea400080210ff */
[----:B--2---:R-:W-:Y:S05]  /*9880*/  @!P1 BRA `(.L_x_186) ;  /* 0xfffffffc00f09947 */ /* 0x004fea000383ffff */
[----:B------:R-:W-:Y:S05]  /*9890*/  BRA `(.L_x_187) ;  /* 0xffffffa800d07947 */ /* 0x000fea000383ffff */
.L_x_89:
[----:B---3--:R3:W4:Y:S02]  /*98a0*/  SYNCS.PHASECHK.TRANS64.TRYWAIT P0, [R12+URZ+0xc0], R0 ;  /* 0x0000c0000c0075a7 */ /* 0x00872400080011ff */
[----:B----4-:R-:W-:Y:S05]  /*98b0*/  @!P0 NANOSLEEP.SYNCS 0x989680 ;  /* 0x009896800000895d */ /* 0x010fea0003900000 */
[----:B------:R-:W4:Y:S02]  /*98c0*/  @!P0 SYNCS.PHASECHK.TRANS64 P0, [R12+URZ+0xc0], R0 ;  /* 0x0000c0000c0085a7 */ /* 0x000f2400080010ff */
[----:B----4-:R-:W-:Y:S05]  /*98d0*/  @!P0 BRA `(.L_x_89) ;  /* 0xfffffffc00f08947 */ /* 0x010fea000383ffff */
[----:B------:R-:W-:Y:S05]  /*98e0*/  BRA `(.L_x_188) ;  /* 0xffffffac00f87947 */ /* 0x000fea000383ffff */
.L_x_92:
[----:B-1----:R-:W-:Y:S07]  /*98f0*/  MOV R0, UR21 ;  /* 0x0000001500007c02 */ /* 0x002fee0008000f00 */
.L_x_189:
[----:B-1----:R1:W3:Y:S02]  /*9900*/  SYNCS.PHASECHK.TRANS64.TRYWAIT P2, [R0+URZ+0xb8], R6 ;  /* 0x0000b806000075a7 */ /* 0x0022e400080411ff */
[----:B---3--:R-:W-:Y:S05]  /*9910*/  @!P2 NANOSLEEP.SYNCS 0x989680 ;  /* 0x009896800000a95d */ /* 0x008fea0003900000 */
[----:B------:R-:W3:Y:S02]  /*9920*/  @!P2 SYNCS.PHASECHK.TRANS64 P2, [R0+URZ+0xb8], R6 ;  /* 0x0000b8060000a5a7 */ /* 0x000ee400080410ff */
[----:B---3--:R-:W-:Y:S05]  /*9930*/  @!P2 BRA `(.L_x_189) ;  /* 0xfffffffc00f0a947 */ /* 0x008fea000383ffff */
[----:B------:R-:W-:Y:S05]  /*9940*/  BRA `(.L_x_91) ;  /* 0xffffffb400607947 */ /* 0x000fea000383ffff */
.L_x_95:
[----:B------:R-:W-:Y:S07]  /*9950*/  MOV R0, UR21 ;  /* 0x0000001500007c02 */ /* 0x000fee0008000f00 */
.L_x_190:
[----:B-1----:R1:W3:Y:S02]  /*9960*/  SYNCS.PHASECHK.TRANS64.TRYWAIT P0, [R0+URZ+0x90], R9 ;  /* 0x00009009000075a7 */ /* 0x0022e400080011ff */
[----:B---3--:R-:W-:Y:S05]  /*9970*/  @!P0 NANOSLEEP.SYNCS 0x989680 ;  /* 0x009896800000895d */ /* 0x008fea0003900000 */
[----:B------:R-:W3:Y:S02]  /*9980*/  @!P0 SYNCS.PHASECHK.TRANS64 P0, [R0+URZ+0x90], R9 ;  /* 0x00009009000085a7 */ /* 0x000ee400080010ff */
[----:B---3--:R-:W-:Y:S05]  /*9990*/  @!P0 BRA `(.L_x_190) ;  /* 0xfffffffc00f08947 */ /* 0x008fea000383ffff */
[----:B------:R-:W-:Y:S05]  /*99a0*/  BRA `(.L_x_191) ;  /* 0xffffffb400bc7947 */ /* 0x000fea000383ffff */
.L_x_96:
[----:B------:R-:W-:Y:S07]  /*99b0*/  MOV R0, UR21 ;  /* 0x0000001500007c02 */ /* 0x000fee0008000f00 */
.L_x_192:
[----:B-1----:R1:W3:Y:S02]  /*99c0*/  SYNCS.PHASECHK.TRANS64.TRYWAIT P0, [R0+URZ+0x98], R9 ;  /* 0x00009809000075a7 */ /* 0x0022e400080011ff */
[----:B---3--:R-:W-:Y:S05]  /*99d0*/  @!P0 NANOSLEEP.SYNCS 0x989680 ;  /* 0x009896800000895d */ /* 0x008fea0003900000 */
[----:B------:R-:W3:Y:S02]  /*99e0*/  @!P0 SYNCS.PHASECHK.TRANS64 P0, [R0+URZ+0x98], R9 ;  /* 0x00009809000085a7 */ /* 0x000ee400080010ff */
[----:B---3--:R-:W-:Y:S05]  /*99f0*/  @!P0 BRA `(.L_x_192) ;  /* 0xfffffffc00f08947 */ /* 0x008fea000383ffff */
[----:B------:R-:W-:Y:S05]  /*9a00*/  BRA `(.L_x_193) ;  /* 0xffffffb800187947 */ /* 0x000fea000383ffff */
.L_x_97:
[----:B------:R-:W-:Y:S07]  /*9a10*/  MOV R0, UR21 ;  /* 0x0000001500007c02 */ /* 0x000fee0008000f00 */
.L_x_194:
[----:B-1----:R1:W3:Y:S02]  /*9a20*/  SYNCS.PHASECHK.TRANS64.TRYWAIT P0, [R0+URZ+0xa0], R9 ;  /* 0x0000a009000075a7 */ /* 0x0022e400080011ff */
[----:B---3--:R-:W-:Y:S05]  /*9a30*/  @!P0 NANOSLEEP.SYNCS 0x989680 ;  /* 0x009896800000895d */ /* 0x008fea0003900000 */
[----:B------:R-:W3:Y:S02]  /*9a40*/  @!P0 SYNCS.PHASECHK.TRANS64 P0, [R0+URZ+0xa0], R9 ;  /* 0x0000a009000085a7 */ /* 0x000ee400080010ff */
[----:B---3--:R-:W-:Y:S05]  /*9a50*/  @!P0 BRA `(.L_x_194) ;  /* 0xfffffffc00f08947 */ /* 0x008fea000383ffff */
[----:B------:R-:W-:Y:S05]  /*9a60*/  BRA `(.L_x_195) ;  /* 0xffffffb800747947 */ /* 0x000fea000383ffff */
.L_x_98:
[----:B------:R-:W-:Y:S07]  /*9a70*/  MOV R0, UR21 ;  /* 0x0000001500007c02 */ /* 0x000fee0008000f00 */
.L_x_196:
[----:B-1----:R1:W3:Y:S02]  /*9a80*/  SYNCS.PHASECHK.TRANS64.TRYWAIT P0, [R0+URZ+0xa8], R9 ;  /* 0x0000a809000075a7 */ /* 0x0022e400080011ff */
[----:B---3--:R-:W-:Y:S05]  /*9a90*/  @!P0 NANOSLEEP.SYNCS 0x989680 ;  /* 0x009896800000895d */ /* 0x008fea0003900000 */
[----:B------:R-:W3:Y:S02]  /*9aa0*/  @!P0 SYNCS.PHASECHK.TRANS64 P0, [R0+URZ+0xa8], R9 ;  /* 0x0000a809000085a7 */ /* 0x000ee400080010ff */
[----:B---3--:R-:W-:Y:S05]  /*9ab0*/  @!P0 BRA `(.L_x_196) ;  /* 0xfffffffc00f08947 */ /* 0x008fea000383ffff */
[----:B------:R-:W-:Y:S05]  /*9ac0*/  BRA `(.L_x_197) ;  /* 0xffffffb800d07947 */ /* 0x000fea000383ffff */
.L_x_100:
[----:B------:R-:W-:-:S07]  /*9ad0*/  MOV R0, UR21 ;  /* 0x0000001500007c02 */ /* 0x000fce0008000f00 */
.L_x_198:
[----:B-1----:R1:W4:Y:S02]  /*9ae0*/  SYNCS.PHASECHK.TRANS64.TRYWAIT P0, [R0+URZ+0x90], R2 ;  /* 0x00009002000075a7 */ /* 0x00232400080011ff */
[----:B----4-:R-:W-:Y:S05]  /*9af0*/  @!P0 NANOSLEEP.SYNCS 0x989680 ;  /* 0x009896800000895d */ /* 0x010fea0003900000 */
[----:B------:R-:W4:Y:S02]  /*9b00*/  @!P0 SYNCS.PHASECHK.TRANS64 P0, [R0+URZ+0x90], R2 ;  /* 0x00009002000085a7 */ /* 0x000f2400080010ff */
[----:B----4-:R-:W-:Y:S05]  /*9b10*/  @!P0 BRA `(.L_x_198) ;  /* 0xfffffffc00f08947 */ /* 0x010fea000383ffff */
[----:B------:R-:W-:Y:S05]  /*9b20*/  BRA `(.L_x_199) ;  /* 0xffffffbc005c7947 */ /* 0x000fea000383ffff */
.L_x_101:
[----:B-1----:R-:W-:-:S07]  /*9b30*/  MOV R0, UR21 ;  /* 0x0000001500007c02 */ /* 0x002fce0008000f00 */
.L_x_200:
[----:B-1----:R1:W4:Y:S02]  /*9b40*/  SYNCS.PHASECHK.TRANS64.TRYWAIT P0, [R0+URZ+0x98], R2 ;  /* 0x00009802000075a7 */ /* 0x00232400080011ff */
[----:B----4-:R-:W-:Y:S05]  /*9b50*/  @!P0 NANOSLEEP.SYNCS 0x989680 ;  /* 0x009896800000895d */ /* 0x010fea0003900000 */
[----:B------:R-:W4:Y:S02]  /*9b60*/  @!P0 SYNCS.PHASECHK.TRANS64 P0, [R0+URZ+0x98], R2 ;  /* 0x00009802000085a7 */ /* 0x000f2400080010ff */
[----:B----4-:R-:W-:Y:S05]  /*9b70*/  @!P0 BRA `(.L_x_200) ;  /* 0xfffffffc00f08947 */ /* 0x010fea000383ffff */
[----:B------:R-:W-:Y:S05]  /*9b80*/  BRA `(.L_x_201) ;  /* 0xffffffbc004c7947 */ /* 0x000fea000383ffff */
.L_x_102:
[----:B-1----:R-:W-:-:S07]  /*9b90*/  MOV R0, UR21 ;  /* 0x0000001500007c02 */ /* 0x002fce0008000f00 */
.L_x_202:
[----:B-1----:R1:W4:Y:S02]  /*9ba0*/  SYNCS.PHASECHK.TRANS64.TRYWAIT P0, [R0+URZ+0xa0], R2 ;  /* 0x0000a002000075a7 */ /* 0x00232400080011ff */
[----:B----4-:R-:W-:Y:S05]  /*9bb0*/  @!P0 NANOSLEEP.SYNCS 0x989680 ;  /* 0x009896800000895d */ /* 0x010fea0003900000 */
[----:B------:R-:W4:Y:S02]  /*9bc0*/  @!P0 SYNCS.PHASECHK.TRANS64 P0, [R0+URZ+0xa0], R2 ;  /* 0x0000a002000085a7 */ /* 0x000f2400080010ff */
[----:B----4-:R-:W-:Y:S05]  /*9bd0*/  @!P0 BRA `(.L_x_202) ;  /* 0xfffffffc00f08947 */ /* 0x010fea000383ffff */
[----:B------:R-:W-:Y:S05]  /*9be0*/  BRA `(.L_x_203) ;  /* 0xffffffbc003c7947 */ /* 0x000fea000383ffff */
.L_x_104:
[----:B--2---:R2:W3:Y:S02]  /*9bf0*/  SYNCS.PHASECHK.TRANS64.TRYWAIT P0, [R3+URZ+0xc0], R0 ;  /* 0x0000c000030075a7 */ /* 0x0044e400080011ff */
[----:B---3--:R-:W-:Y:S05]  /*9c00*/  @!P0 NANOSLEEP.SYNCS 0x989680 ;  /* 0x009896800000895d */ /* 0x008fea0003900000 */
[----:B------:R-:W3:Y:S02]  /*9c10*/  @!P0 SYNCS.PHASECHK.TRANS64 P0, [R3+URZ+0xc0], R0 ;  /* 0x0000c000030085a7 */ /* 0x000ee400080010ff */
[----:B---3--:R-:W-:Y:S05]  /*9c20*/  @!P0 BRA `(.L_x_104) ;  /* 0xfffffffc00f08947 */ /* 0x008fea000383ffff */
[----:B------:R-:W-:Y:S05]  /*9c30*/  BRA `(.L_x_204) ;  /* 0xffffffc000007947 */ /* 0x000fea000383ffff */
.L_x_115:
[----:B-1----:R-:W-:Y:S04]  /*9c40*/  MOV R2, UR43 ;  /* 0x0000002b00027c02 */ /* 0x002fe80008000f00 */
[----:B------:R1:W2:Y:S03]  /*9c50*/  SYNCS.PHASECHK.TRANS64.TRYWAIT P0, [R2+URZ+0x70], R3 ;  /* 0x00007003020075a7 */ /* 0x0002a600080011ff */
[----:B--2---:R-:W-:Y:S05]  /*9c60*/  @!P0 NANOSLEEP.SYNCS 0x989680 ;  /* 0x009896800000895d */ /* 0x004fea0003900000 */
[----:B------:R-:W2:Y:S02]  /*9c70*/  @!P0 SYNCS.PHASECHK.TRANS64 P0, [R2+URZ+0x70], R3 ;  /* 0x00007003020085a7 */ /* 0x000ea400080010ff */
[----:B--2---:R-:W-:Y:S05]  /*9c80*/  @!P0 BRA `(.L_x_115) ;  /* 0xfffffffc00ec8947 */ /* 0x004fea000383ffff */
[----:B------:R-:W-:Y:S05]  /*9c90*/  BRA `(.L_x_114) ;  /* 0xffffffcc00507947 */ /* 0x000fea000383ffff */
.L_x_117:
[----:B-1----:R1:W3:Y:S02]  /*9ca0*/  SYNCS.PHASECHK.TRANS64.TRYWAIT P1, [R54+URZ+0xe0], R0 ;  /* 0x0000e000360075a7 */ /* 0x0022e400080211ff */
[----:B---3--:R-:W-:Y:S05]  /*9cb0*/  @!P1 NANOSLEEP.SYNCS 0x989680 ;  /* 0x009896800000995d */ /* 0x008fea0003900000 */
[----:B------:R-:W3:Y:S02]  /*9cc0*/  @!P1 SYNCS.PHASECHK.TRANS64 P1, [R54+URZ+0xe0], R0 ;  /* 0x0000e000360095a7 */ /* 0x000ee400080210ff */
[----:B---3--:R-:W-:Y:S05]  /*9cd0*/  @!P1 BRA `(.L_x_117) ;  /* 0xfffffffc00f09947 */ /* 0x008fea000383ffff */
[----:B------:R-:W-:Y:S05]  /*9ce0*/  BRA `(.L_x_116) ;  /* 0xffffffcc00707947 */ /* 0x000fea000383ffff */
.L_x_126:
[----:B--2---:R2:W3:Y:S02]  /*9cf0*/  SYNCS.PHASECHK.TRANS64.TRYWAIT P0, [R2+URZ+0x70], R0 ;  /* 0x00007000020075a7 */ /* 0x0044e400080011ff */
[----:B---3--:R-:W-:Y:S05]  /*9d00*/  @!P0 NANOSLEEP.SYNCS 0x989680 ;  /* 0x009896800000895d */ /* 0x008fea0003900000 */
[----:B------:R-:W3:Y:S02]  /*9d10*/  @!P0 SYNCS.PHASECHK.TRANS64 P0, [R2+URZ+0x70], R0 ;  /* 0x00007000020085a7 */ /* 0x000ee400080010ff */
[----:B---3--:R-:W-:Y:S05]  /*9d20*/  @!P0 BRA `(.L_x_126) ;  /* 0xfffffffc00f08947 */ /* 0x008fea000383ffff */
[----:B------:R-:W-:Y:S05]  /*9d30*/  BRA `(.L_x_125) ;  /* 0xffffffd400807947 */ /* 0x000fea000383ffff */
.L_x_134:
[----:B--2---:R2:W3:Y:S02]  /*9d40*/  SYNCS.PHASECHK.TRANS64.TRYWAIT P0, [R2+URZ+0x70], R4 ;  /* 0x00007004020075a7 */ /* 0x0044e400080011ff */
[----:B---3--:R-:W-:Y:S05]  /*9d50*/  @!P0 NANOSLEEP.SYNCS 0x989680 ;  /* 0x009896800000895d */ /* 0x008fea0003900000 */
[----:B------:R-:W3:Y:S02]  /*9d60*/  @!P0 SYNCS.PHASECHK.TRANS64 P0, [R2+URZ+0x70], R4 ;  /* 0x00007004020085a7 */ /* 0x000ee400080010ff */
[----:B---3--:R-:W-:Y:S05]  /*9d70*/  @!P0 BRA `(.L_x_134) ;  /* 0xfffffffc00f08947 */ /* 0x008fea000383ffff */
[----:B------:R-:W-:Y:S05]  /*9d80*/  BRA `(.L_x_133) ;  /* 0xffffffdc00a07947 */ /* 0x000fea000383ffff */
.L_x_142:
[----:B--2---:R2:W3:Y:S02]  /*9d90*/  SYNCS.PHASECHK.TRANS64.TRYWAIT P0, [R3+URZ+0x70], R0 ;  /* 0x00007000030075a7 */ /* 0x0044e400080011ff */
[----:B---3--:R-:W-:Y:S05]  /*9da0*/  @!P0 NANOSLEEP.SYNCS 0x989680 ;  /* 0x009896800000895d */ /* 0x008fea0003900000 */
[----:B------:R-:W3:Y:S02]  /*9db0*/  @!P0 SYNCS.PHASECHK.TRANS64 P0, [R3+URZ+0x70], R0 ;  /* 0x00007000030085a7 */ /* 0x000ee400080010ff */
[----:B---3--:R-:W-:Y:S05]  /*9dc0*/  @!P0 BRA `(.L_x_142) ;  /* 0xfffffffc00f08947 */ /* 0x008fea000383ffff */
[----:B------:R-:W-:Y:S05]  /*9dd0*/  BRA `(.L_x_141) ;  /* 0xffffffe400c07947 */ /* 0x000fea000383ffff */
        .weak           $__internal_0_$__cuda_sm10x_tcgen05_guardrail_trap_col_being_dealloced_not_returned_by_alloc
        .type           $__internal_0_$__cuda_sm10x_tcgen05_guardrail_trap_col_being_dealloced_not_returned_by_alloc,@function
        .size           $__internal_0_$__cuda_sm10x_tcgen05_guardrail_trap_col_being_dealloced_not_returned_by_alloc,($__internal_1_$__cuda_sm10x_tcgen05_guardrail_trap_phase_invalid_during_alloc - $__internal_0_$__cuda_sm10x_tcgen05_guardrail_trap_col_being_dealloced_not_returned_by_alloc)
$__internal_0_$__cuda_sm10x_tcgen05_guardrail_trap_col_being_dealloced_not_returned_by_alloc:
[----:B------:R-:W-:Y:S05]  /*9de0*/  BPT.TRAP 0x1 ;  /* 0x000000040000795c */ /* 0x000fea0000300000 */
[----:B------:R-:W-:-:S04]  /*9df0*/  HFMA2 R3, -RZ, RZ, 0, 0 ;  /* 0x00000000ff037431 */ /* 0x000fc800000001ff */
[----:B------:R-:W-:Y:S05]  /*9e00*/  RET.REL.NODEC R2 `(_ZN7cutlass13device_kernelINS_4gemm6kernel13GemmUniversalIN4cute5tupleIJiiiiEEENS1_10collective13CollectiveMmaINS1_35MainloopSm100TmaUmmaWarpSpecializedILi7ELi2ELi4ENS5_IJNS4_1CILi2EEENSA_ILi4EEENSA_ILi1EEEEEEEENS5_IJNSA_ILi128EEESG_NSA_ILi64EEEEEENS_6half_tENS5_IJlSD_lEEESJ_SK_NS4_8TiledMMAINS4_8MMA_AtomIJNS4_26SM100_MMA_F16BF16_2x1SM_SSISJ_SJ_fLi128ELi128ELNS4_4UMMA5MajorE0ELSP_0ELNSO_7ScaleInE0ELSQ_0EEEEEENS4_6LayoutINS5_IJSD_SD_SD_EEENS5_IJNSA_ILi0EEESV_SV_EEEEENS5_IJNS4_10UnderscoreESY_SY_EEEEENS4_28SM100_TMA_2SM_LOAD_MULTICASTENS4_14ComposedLayoutINS4_7SwizzleILi3ELi4ELi3EEENS4_18smem_ptr_flag_bitsILi16EEENST_INS5_IJNSA_ILi8EEESH_EEENS5_IJSH_SD_EEEEEEEvNS4_8identityENS4_18SM100_TMA_2SM_LOADES1B_vS1C_EENS_8epilogue10collective18CollectiveEpilogueINS1F_23Sm100TmaWarpSpecializedILi4ELi2ELi16ELb1ELb0EEEJNS5_IJSH_SG_SH_EEENS5_IJNST_ISH_SD_EENST_INS5_IJNSA_ILi16EEESB_EEENS5_IJSD_SH_EEEEEEEESJ_SK_SJ_SK_NS1F_6fusion15FusionCallbacksIS1J_NS1R_17LinearCombinationISJ_fSJ_fLNS_15FloatRoundStyleE2EEES1K_S1Q_JEEENS4_5SM1004TMEM4LOAD26SM100_TMEM_LOAD_32dp32b16xENS4_13SM90_TMA_LOADENS12_INS13_ILi1ELi4ELi3EEES16_NST_INS5_IJS17_S1M_EEENS5_IJS1M_SD_EEEEEEENS4_39AutoVectorizingCopyWithAssumedAlignmentILi128EEENS4_14SM90_TMA_STOREES26_S28_S28_EEEvvEEEEvNT_6ParamsE) ;  /* 0xffffff60027c7950 */ /* 0x000fea0003c3ffff */
        .weak           $__internal_1_$__cuda_sm10x_tcgen05_guardrail_trap_phase_invalid_during_alloc
        .type           $__internal_1_$__cuda_sm10x_tcgen05_guardrail_trap_phase_invalid_during_alloc,@function
        .size           $__internal_1_$__cuda_sm10x_tcgen05_guardrail_trap_phase_invalid_during_alloc,($__internal_2_$__cuda_sm10x_tcgen05_guardrail_trap_unallocated_columns_being_dealloced - $__internal_1_$__cuda_sm10x_tcgen05_guardrail_trap_phase_invalid_during_alloc)
$__internal_1_$__cuda_sm10x_tcgen05_guardrail_trap_phase_invalid_during_alloc:
[----:B------:R-:W-:Y:S05]  /*9e10*/  BPT.TRAP 0x1 ;  /* 0x000000040000795c */ /* 0x000fea0000300000 */
[----:B------:R-:W-:-:S04]  /*9e20*/  MOV R5, 0x0 ;  /* 0x0000000000057802 */ /* 0x000fc80000000f00 */
[----:B------:R-:W-:Y:S05]  /*9e30*/  RET.REL.NODEC R4 `(_ZN7cutlass13device_kernelINS_4gemm6kernel13GemmUniversalIN4cute5tupleIJiiiiEEENS1_10collective13CollectiveMmaINS1_35MainloopSm100TmaUmmaWarpSpecializedILi7ELi2ELi4ENS5_IJNS4_1CILi2EEENSA_ILi4EEENSA_ILi1EEEEEEEENS5_IJNSA_ILi128EEESG_NSA_ILi64EEEEEENS_6half_tENS5_IJlSD_lEEESJ_SK_NS4_8TiledMMAINS4_8MMA_AtomIJNS4_26SM100_MMA_F16BF16_2x1SM_SSISJ_SJ_fLi128ELi128ELNS4_4UMMA5MajorE0ELSP_0ELNSO_7ScaleInE0ELSQ_0EEEEEENS4_6LayoutINS5_IJSD_SD_SD_EEENS5_IJNSA_ILi0EEESV_SV_EEEEENS5_IJNS4_10UnderscoreESY_SY_EEEEENS4_28SM100_TMA_2SM_LOAD_MULTICASTENS4_14ComposedLayoutINS4_7SwizzleILi3ELi4ELi3EEENS4_18smem_ptr_flag_bitsILi16EEENST_INS5_IJNSA_ILi8EEESH_EEENS5_IJSH_SD_EEEEEEEvNS4_8identityENS4_18SM100_TMA_2SM_LOADES1B_vS1C_EENS_8epilogue10collective18CollectiveEpilogueINS1F_23Sm100TmaWarpSpecializedILi4ELi2ELi16ELb1ELb0EEEJNS5_IJSH_SG_SH_EEENS5_IJNST_ISH_SD_EENST_INS5_IJNSA_ILi16EEESB_EEENS5_IJSD_SH_EEEEEEEESJ_SK_SJ_SK_NS1F_6fusion15FusionCallbacksIS1J_NS1R_17LinearCombinationISJ_fSJ_fLNS_15FloatRoundStyleE2EEES1K_S1Q_JEEENS4_5SM1004TMEM4LOAD26SM100_TMEM_LOAD_32dp32b16xENS4_13SM90_TMA_LOADENS12_INS13_ILi1ELi4ELi3EEES16_NST_INS5_IJS17_S1M_EEENS5_IJS1M_SD_EEEEEEENS4_39AutoVectorizingCopyWithAssumedAlignmentILi128EEENS4_14SM90_TMA_STOREES26_S28_S28_EEEvvEEEEvNT_6ParamsE) ;  /* 0xffffff6004707950 */ /* 0x000fea0003c3ffff */
        .weak           $__internal_2_$__cuda_sm10x_tcgen05_guardrail_trap_unallocated_columns_being_dealloced
        .type           $__internal_2_$__cuda_sm10x_tcgen05_guardrail_trap_unallocated_columns_being_dealloced,@function
        .size           $__internal_2_$__cuda_sm10x_tcgen05_guardrail_trap_unallocated_columns_being_dealloced,(.L_x_206 - $__internal_2_$__cuda_sm10x_tcgen05_guardrail_trap_unallocated_columns_being_dealloced)
$__internal_2_$__cuda_sm10x_tcgen05_guardrail_trap_unallocated_columns_being_dealloced:
[----:B------:R-:W-:Y:S05]  /*9e40*/  BPT.TRAP 0x1 ;  /* 0x000000040000795c */ /* 0x000fea0000300000 */
[----:B------:R-:W-:-:S04]  /*9e50*/  HFMA2 R3, -RZ, RZ, 0, 0 ;  /* 0x00000000ff037431 */ /* 0x000fc800000001ff */
[----:B------:R-:W-:Y:S05]  /*9e60*/  RET.REL.NODEC R2 `(_ZN7cutlass13device_kernelINS_4gemm6kernel13GemmUniversalIN4cute5tupleIJiiiiEEENS1_10collective13CollectiveMmaINS1_35MainloopSm100TmaUmmaWarpSpecializedILi7ELi2ELi4ENS5_IJNS4_1CILi2EEENSA_ILi4EEENSA_ILi1EEEEEEEENS5_IJNSA_ILi128EEESG_NSA_ILi64EEEEEENS_6half_tENS5_IJlSD_lEEESJ_SK_NS4_8TiledMMAINS4_8MMA_AtomIJNS4_26SM100_MMA_F16BF16_2x1SM_SSISJ_SJ_fLi128ELi128ELNS4_4UMMA5MajorE0ELSP_0ELNSO_7ScaleInE0ELSQ_0EEEEEENS4_6LayoutINS5_IJSD_SD_SD_EEENS5_IJNSA_ILi0EEESV_SV_EEEEENS5_IJNS4_10UnderscoreESY_SY_EEEEENS4_28SM100_TMA_2SM_LOAD_MULTICASTENS4_14ComposedLayoutINS4_7SwizzleILi3ELi4ELi3EEENS4_18smem_ptr_flag_bitsILi16EEENST_INS5_IJNSA_ILi8EEESH_EEENS5_IJSH_SD_EEEEEEEvNS4_8identityENS4_18SM100_TMA_2SM_LOADES1B_vS1C_EENS_8epilogue10collective18CollectiveEpilogueINS1F_23Sm100TmaWarpSpecializedILi4ELi2ELi16ELb1ELb0EEEJNS5_IJSH_SG_SH_EEENS5_IJNST_ISH_SD_EENST_INS5_IJNSA_ILi16EEESB_EEENS5_IJSD_SH_EEEEEEEESJ_SK_SJ_SK_NS1F_6fusion15FusionCallbacksIS1J_NS1R_17LinearCombinationISJ_fSJ_fLNS_15FloatRoundStyleE2EEES1K_S1Q_JEEENS4_5SM1004TMEM4LOAD26SM100_TMEM_LOAD_32dp32b16xENS4_13SM90_TMA_LOADENS12_INS13_ILi1ELi4ELi3EEES16_NST_INS5_IJS17_S1M_EEENS5_IJS1M_SD_EEEEEEENS4_39AutoVectorizingCopyWithAssumedAlignmentILi128EEENS4_14SM90_TMA_STOREES26_S28_S28_EEEvvEEEEvNT_6ParamsE) ;  /* 0xffffff6002647950 */ /* 0x000fea0003c3ffff */
.L_x_205:
[----:B------:R-:W-:-:S00]  /*9e70*/  BRA `(.L_x_205) ;  /* 0xfffffffc00fc7947 */ /* 0x000fc0000383ffff */
[----:B------:R-:W-:-:S00]  /*9e80*/  NOP ;  /* 0x0000000000007918 */ /* 0x000fc00000000000 */
[----:B------:R-:W-:-:S00]  /*9e90*/  NOP ;  /* 0x0000000000007918 */ /* 0x000fc00000000000 */
[----:B------:R-:W-:-:S00]  /*9ea0*/  NOP ;  /* 0x0000000000007918 */ /* 0x000fc00000000000 */
[----:B------:R-:W-:-:S00]  /*9eb0*/  NOP ;  /* 0x0000000000007918 */ /* 0x000fc00000000000 */
[----:B------:R-:W-:-:S00]  /*9ec0*/  NOP ;  /* 0x0000000000007918 */ /* 0x000fc00000000000 */
[----:B------:R-:W-:-:S00]  /*9ed0*/  NOP ;  /* 0x0000000000007918 */ /* 0x000fc00000000000 */
[----:B------:R-:W-:-:S00]  /*9ee0*/  NOP ;  /* 0x0000000000007918 */ /* 0x000fc00000000000 */
[----:B------:R-:W-:-:S00]  /*9ef0*/  NOP ;  /* 0x0000000000007918 */ /* 0x000fc00000000000 */
.L_x_206:


//--------------------- .nv.global.init           --------------------------
	.section	.nv.global.init,"aw",@progbits
.nv.global.init:
	.type		$str$27,@object
	.size		$str$27,($str$28 - $str$27)
$str$27:
        /*0000*/ 	.byte	0x28, 0x61, 0x64, 0x64, 0x72, 0x65, 0x73, 0x73, 0x20, 0x26, 0x20, 0x6d, 0x61, 0x73, 0x6b, 0x29
        /*0010*/ 	.byte	0x20, 0x3d, 0x3d, 0x20, 0x30, 0x00
	.type		$str$28,@object
	.size		$str$28,($str$26 - $str$28)
$str$28:
        /*0016*/ 	.byte	0x2f, 0x74, 0x6d, 0x70, 0x2f, 0x63, 0x75, 0x74, 0x6c, 0x61, 0x73, 0x73, 0x5f, 0x73, 0x77, 0x65
        /*0026*/ 	.byte	0x65, 0x70, 0x5f, 0x73, 0x72, 0x63, 0x2f, 0x69, 0x6e, 0x63, 0x6c, 0x75, 0x64, 0x65, 0x2f, 0x63
        /*0036*/ 	.byte	0x75, 0x74, 0x65, 0x2f, 0x70, 0x6f, 0x69, 0x6e, 0x74, 0x65, 0x72, 0x5f, 0x66, 0x6c, 0x61, 0x67
        /*0046*/ 	.byte	0x67, 0x65, 0x64, 0x2e, 0x68, 0x70, 0x70, 0x00
	.type		$str$26,@object
	.size		$str$26,($str$25 - $str$26)
$str$26:
        /*004e*/ 	.byte	0x2f, 0x74, 0x6d, 0x70, 0x2f, 0x63, 0x75, 0x74, 0x6c, 0x61, 0x73, 0x73, 0x5f, 0x73, 0x77, 0x65
        /*005e*/ 	.byte	0x65, 0x70, 0x5f, 0x73, 0x72, 0x63, 0x2f, 0x69, 0x6e, 0x63, 0x6c, 0x75, 0x64, 0x65, 0x2f, 0x63
        /*006e*/ 	.byte	0x75, 0x74, 0x65, 0x2f, 0x61, 0x74, 0x6f, 0x6d, 0x2f, 0x63, 0x6f, 0x70, 0x79, 0x5f, 0x74, 0x72
        /*007e*/ 	.byte	0x61, 0x69, 0x74, 0x73, 0x5f, 0x73, 0x6d, 0x31, 0x30, 0x30, 0x2e, 0x68, 0x70, 0x70, 0x00
	.type		$str$25,@object
	.size		$str$25,(__unnamed_1 - $str$25)
$str$25:
        /*008d*/ 	.byte	0x28, 0x28, 0x75, 0x69, 0x6e, 0x74, 0x33, 0x32, 0x5f, 0x74, 0x28, 0x74, 0x68, 0x72, 0x65, 0x61
        /*009d*/ 	.byte	0x64, 0x49, 0x64, 0x78, 0x2e, 0x78, 0x29, 0x20, 0x2f, 0x20, 0x33, 0x32, 0x29, 0x20, 0x25, 0x20
        /*00ad*/ 	.byte	0x34, 0x29, 0x20, 0x3d, 0x3d, 0x20, 0x28, 0x28, 0x28, 0x74, 0x6d, 0x65, 0x6d, 0x5f, 0x61, 0x64
        /*00bd*/ 	.byte	0x64, 0x72, 0x20, 0x3e, 0x3e, 0x20, 0x31, 0x36, 0x29, 0x20, 0x2f, 0x20, 0x33, 0x32, 0x29, 0x20
        /*00cd*/ 	.byte	0x25, 0x20, 0x34, 0x29, 0x00
	.type		__unnamed_1,@object
	.size		__unnamed_1,(__unnamed_2 - __unnamed_1)
__unnamed_1:
        /*00d2*/ 	.byte	0x61, 0x75, 0x74, 0x6f, 0x20, 0x63, 0x75, 0x74, 0x65, 0x3a, 0x3a, 0x61, 0x73, 0x5f, 0x70, 0x6f
        /* <DEDUP_REMOVED lines=24> */
        /*0262*/ 	.byte	0x34, 0x38, 0x3e, 0x3e, 0x3e, 0x3e, 0x5d, 0x00
	.type		__unnamed_2,@object
	.size		__unnamed_2,(.L_2 - __unnamed_2)
__unnamed_2:
        /* <DEDUP_REMOVED lines=40> */
        /*04ea*/ 	.byte	0x3a, 0x3a, 0x43, 0x3c, 0x30, 0x3e, 0x3e, 0x3e, 0x3e, 0x5d, 0x00
.L_2:


//--------------------- .nv.shared._ZN7cutlass13device_kernelINS_4gemm6kernel13GemmUniversalIN4cute5tupleIJiiiiEEENS1_10collective13CollectiveMmaINS1_35MainloopSm100TmaUmmaWarpSpecializedILi7ELi2ELi4ENS5_IJNS4_1CILi2EEENSA_ILi4EEENSA_ILi1EEEEEEEENS5_IJNSA_ILi128EEESG_NSA_ILi64EEEEEENS_6half_tENS5_IJlSD_lEEESJ_SK_NS4_8TiledMMAINS4_8MMA_AtomIJNS4_26SM100_MMA_F16BF16_2x1SM_SSISJ_SJ_fLi128ELi128ELNS4_4UMMA5MajorE0ELSP_0ELNSO_7ScaleInE0ELSQ_0EEEEEENS4_6LayoutINS5_IJSD_SD_SD_EEENS5_IJNSA_ILi0EEESV_SV_EEEEENS5_IJNS4_10UnderscoreESY_SY_EEEEENS4_28SM100_TMA_2SM_LOAD_MULTICASTENS4_14ComposedLayoutINS4_7SwizzleILi3ELi4ELi3EEENS4_18smem_ptr_flag_bitsILi16EEENST_INS5_IJNSA_ILi8EEESH_EEENS5_IJSH_SD_EEEEEEEvNS4_8identityENS4_18SM100_TMA_2SM_LOADES1B_vS1C_EENS_8epilogue10collective18CollectiveEpilogueINS1F_23Sm100TmaWarpSpecializedILi4ELi2ELi16ELb1ELb0EEEJNS5_IJSH_SG_SH_EEENS5_IJNST_ISH_SD_EENST_INS5_IJNSA_ILi16EEESB_EEENS5_IJSD_SH_EEEEEEEESJ_SK_SJ_SK_NS1F_6fusion15FusionCallbacksIS1J_NS1R_17LinearCombinationISJ_fSJ_fLNS_15FloatRoundStyleE2EEES1K_S1Q_JEEENS4_5SM1004TMEM4LOAD26SM100_TMEM_LOAD_32dp32b16xENS4_13SM90_TMA_LOADENS12_INS13_ILi1ELi4ELi3EEES16_NST_INS5_IJS17_S1M_EEENS5_IJS1M_SD_EEEEEEENS4_39AutoVectorizingCopyWithAssumedAlignmentILi128EEENS4_14SM90_TMA_STOREES26_S28_S28_EEEvvEEEEvNT_6ParamsE --------------------------
	.section	.nv.shared._ZN7cutlass13device_kernelINS_4gemm6kernel13GemmUniversalIN4cute5tupleIJiiiiEEENS1_10collective13CollectiveMmaINS1_35MainloopSm100TmaUmmaWarpSpecializedILi7ELi2ELi4ENS5_IJNS4_1CILi2EEENSA_ILi4EEENSA_ILi1EEEEEEEENS5_IJNSA_ILi128EEESG_NSA_ILi64EEEEEENS_6half_tENS5_IJlSD_lEEESJ_SK_NS4_8TiledMMAINS4_8MMA_AtomIJNS4_26SM100_MMA_F16BF16_2x1SM_SSISJ_SJ_fLi128ELi128ELNS4_4UMMA5MajorE0ELSP_0ELNSO_7ScaleInE0ELSQ_0EEEEEENS4_6LayoutINS5_IJSD_SD_SD_EEENS5_IJNSA_ILi0EEESV_SV_EEEEENS5_IJNS4_10UnderscoreESY_SY_EEEEENS4_28SM100_TMA_2SM_LOAD_MULTICASTENS4_14ComposedLayoutINS4_7SwizzleILi3ELi4ELi3EEENS4_18smem_ptr_flag_bitsILi16EEENST_INS5_IJNSA_ILi8EEESH_EEENS5_IJSH_SD_EEEEEEEvNS4_8identityENS4_18SM100_TMA_2SM_LOADES1B_vS1C_EENS_8epilogue10collective18CollectiveEpilogueINS1F_23Sm100TmaWarpSpecializedILi4ELi2ELi16ELb1ELb0EEEJNS5_IJSH_SG_SH_EEENS5_IJNST_ISH_SD_EENST_INS5_IJNSA_ILi16EEESB_EEENS5_IJSD_SH_EEEEEEEESJ_SK_SJ_SK_NS1F_6fusion15FusionCallbacksIS1J_NS1R_17LinearCombinationISJ_fSJ_fLNS_15FloatRoundStyleE2EEES1K_S1Q_JEEENS4_5SM1004TMEM4LOAD26SM100_TMEM_LOAD_32dp32b16xENS4_13SM90_TMA_LOADENS12_INS13_ILi1ELi4ELi3EEES16_NST_INS5_IJS17_S1M_EEENS5_IJS1M_SD_EEEEEEENS4_39AutoVectorizingCopyWithAssumedAlignmentILi128EEENS4_14SM90_TMA_STOREES26_S28_S28_EEEvvEEEEvNT_6ParamsE,"aw",@nobits
	.sectionflags	@""
	.align	16
	.zero		1024


//--------------------- .nv.shared.reserved.0     --------------------------
	.section	.nv.shared.reserved.0,"aw",@nobits
	.weak		__nv_reservedSMEM_offset_0_alias
	.size		__nv_reservedSMEM_offset_0_alias, 0, 64
	.other		__nv_reservedSMEM_offset_0_alias,@"STO_CUDA_RESERVED_SHARED STV_DEFAULT"
__nv_reservedSMEM_offset_0_alias:
	.zero		0
.nv.shared.reserved.0:
	.zero		64
	.weak		__nv_reservedSMEM_tcgen05_partition
	.type		__nv_reservedSMEM_tcgen05_partition,@object
	.size		__nv_reservedSMEM_tcgen05_partition,(.L_0 - __nv_reservedSMEM_tcgen05_partition)
__nv_reservedSMEM_tcgen05_partition:
	.zero		32
.L_0:


//--------------------- .nv.global                --------------------------
	.section	.nv.global,"aw",@nobits
.nv.global:
	.type		_ZN40_INTERNAL_1bc0f5e2_4_k_cu_e0b82784_391344cute1_E,@object
	.size		_ZN40_INTERNAL_1bc0f5e2_4_k_cu_e0b82784_391344cute1_E,(_ZN40_INTERNAL_1bc0f5e2_4_k_cu_e0b82784_391344cuda3std3__45__cpo6cbeginE - _ZN40_INTERNAL_1bc0f5e2_4_k_cu_e0b82784_391344cute1_E)
_ZN40_INTERNAL_1bc0f5e2_4_k_cu_e0b82784_391344cute1_E:
	.zero		1
	.type		_ZN40_INTERNAL_1bc0f5e2_4_k_cu_e0b82784_391344cuda3std3__45__cpo6cbeginE,@object
	.size		_ZN40_INTERNAL_1bc0f5e2_4_k_cu_e0b82784_391344cuda3std3__45__cpo6cbeginE,(_ZN40_INTERNAL_1bc0f5e2_4_k_cu_e0b82784_391344cuda3std3__48in_placeE - _ZN40_INTERNAL_1bc0f5e2_4_k_cu_e0b82784_391344cuda3std3__45__cpo6cbeginE)
_ZN40_INTERNAL_1bc0f5e2_4_k_cu_e0b82784_391344cuda3std3__45__cpo6cbeginE:
	.zero		1
	.type		_ZN40_INTERNAL_1bc0f5e2_4_k_cu_e0b82784_391344cuda3std3__48in_placeE,@object
	.size		_ZN40_INTERNAL_1bc0f5e2_4_k_cu_e0b82784_391344cuda3std3__48in_placeE,(_ZN40_INTERNAL_1bc0f5e2_4_k_cu_e0b82784_391344cuda3std6ranges3__45__cpo9iter_moveE - _ZN40_INTERNAL_1bc0f5e2_4_k_cu_e0b82784_391344cuda3std3__48in_placeE)
_ZN40_INTERNAL_1bc0f5e2_4_k_cu_e0b82784_391344cuda3std3__48in_placeE:
	.zero		1
	.type		_ZN40_INTERNAL_1bc0f5e2_4_k_cu_e0b82784_391344cuda3std6ranges3__45__cpo9iter_moveE,@object
	.size		_ZN40_INTERNAL_1bc0f5e2_4_k_cu_e0b82784_391344cuda3std6ranges3__45__cpo9iter_moveE,(_ZN40_INTERNAL_1bc0f5e2_4_k_cu_e0b82784_391344cuda3std3__45__cpo5beginE - _ZN40_INTERNAL_1bc0f5e2_4_k_cu_e0b82784_391344cuda3std6ranges3__45__cpo9iter_moveE)
_ZN40_INTERNAL_1bc0f5e2_4_k_cu_e0b82784_391344cuda3std6ranges3__45__cpo9iter_moveE:
	.zero		1
	.type		_ZN40_INTERNAL_1bc0f5e2_4_k_cu_e0b82784_391344cuda3std3__45__cpo5beginE,@object
	.size		_ZN40_INTERNAL_1bc0f5e2_4_k_cu_e0b82784_391344cuda3std3__45__cpo5beginE,(_ZN40_INTERNAL_1bc0f5e2_4_k_cu_e0b82784_391344cuda3std3__442_GLOBAL__N__1bc0f5e2_4_k_cu_e0b82784_391346ignoreE - _ZN40_INTERNAL_1bc0f5e2_4_k_cu_e0b82784_391344cuda3std3__45__cpo5beginE)
_ZN40_INTERNAL_1bc0f5e2_4_k_cu_e0b82784_391344cuda3std3__45__cpo5beginE:
	.zero		1
	.type		_ZN40_INTERNAL_1bc0f5e2_4_k_cu_e0b82784_391344cuda3std3__442_GLOBAL__N__1bc0f5e2_4_k_cu_e0b82784_391346ignoreE,@object
	.size		_ZN40_INTERNAL_1bc0f5e2_4_k_cu_e0b82784_391344cuda3std3__442_GLOBAL__N__1bc0f5e2_4_k_cu_e0b82784_391346ignoreE,(_ZN40_INTERNAL_1bc0f5e2_4_k_cu_e0b82784_391344cute7productE - _ZN40_INTERNAL_1bc0f5e2_4_k_cu_e0b82784_391344cuda3std3__442_GLOBAL__N__1bc0f5e2_4_k_cu_e0b82784_391346ignoreE)
_ZN40_INTERNAL_1bc0f5e2_4_k_cu_e0b82784_391344cuda3std3__442_GLOBAL__N__1bc0f5e2_4_k_cu_e0b82784_391346ignoreE:
	.zero		1
	.type		_ZN40_INTERNAL_1bc0f5e2_4_k_cu_e0b82784_391344cute7productE,@object
	.size		_ZN40_INTERNAL_1bc0f5e2_4_k_cu_e0b82784_391344cute7productE,(_ZN40_INTERNAL_1bc0f5e2_4_k_cu_e0b82784_391344cuda3std3__45__cpo3endE - _ZN40_INTERNAL_1bc0f5e2_4_k_cu_e0b82784_391344cute7productE)
_ZN40_INTERNAL_1bc0f5e2_4_k_cu_e0b82784_391344cute7productE:
	.zero		1
	.type		_ZN40_INTERNAL_1bc0f5e2_4_k_cu_e0b82784_391344cuda3std3__45__cpo3endE,@object
	.size		_ZN40_INTERNAL_1bc0f5e2_4_k_cu_e0b82784_391344cuda3std3__45__cpo3endE,(_ZN40_INTERNAL_1bc0f5e2_4_k_cu_e0b82784_391344cuda3std3__419piecewise_constructE - _ZN40_INTERNAL_1bc0f5e2_4_k_cu_e0b82784_391344cuda3std3__45__cpo3endE)
_ZN40_INTERNAL_1bc0f5e2_4_k_cu_e0b82784_391344cuda3std3__45__cpo3endE:
	.zero		1
	.type		_ZN40_INTERNAL_1bc0f5e2_4_k_cu_e0b82784_391344cuda3std3__419piecewise_constructE,@object
	.size		_ZN40_INTERNAL_1bc0f5e2_4_k_cu_e0b82784_391344cuda3std3__419piecewise_constructE,(_ZN40_INTERNAL_1bc0f5e2_4_k_cu_e0b82784_391344cuda3std3__45__cpo4cendE - _ZN40_INTERNAL_1bc0f5e2_4_k_cu_e0b82784_391344cuda3std3__419piecewise_constructE)
_ZN40_INTERNAL_1bc0f5e2_4_k_cu_e0b82784_391344cuda3std3__419piecewise_constructE:
	.zero		1
	.type		_ZN40_INTERNAL_1bc0f5e2_4_k_cu_e0b82784_391344cuda3std3__45__cpo4cendE,@object
	.size		_ZN40_INTERNAL_1bc0f5e2_4_k_cu_e0b82784_391344cuda3std3__45__cpo4cendE,(_ZN40_INTERNAL_1bc0f5e2_4_k_cu_e0b82784_391344cuda3std6ranges3__45__cpo4swapE - _ZN40_INTERNAL_1bc0f5e2_4_k_cu_e0b82784_391344cuda3std3__45__cpo4cendE)
_ZN40_INTERNAL_1bc0f5e2_4_k_cu_e0b82784_391344cuda3std3__45__cpo4cendE:
	.zero		1
	.type		_ZN40_INTERNAL_1bc0f5e2_4_k_cu_e0b82784_391344cuda3std6ranges3__45__cpo4swapE,@object
	.size		_ZN40_INTERNAL_1bc0f5e2_4_k_cu_e0b82784_391344cuda3std6ranges3__45__cpo4swapE,(.L_10 - _ZN40_INTERNAL_1bc0f5e2_4_k_cu_e0b82784_391344cuda3std6ranges3__45__cpo4swapE)
_ZN40_INTERNAL_1bc0f5e2_4_k_cu_e0b82784_391344cuda3std6ranges3__45__cpo4swapE:
	.zero		1
.L_10:


//--------------------- .nv.constant0._ZN7cutlass13device_kernelINS_4gemm6kernel13GemmUniversalIN4cute5tupleIJiiiiEEENS1_10collective13CollectiveMmaINS1_35MainloopSm100TmaUmmaWarpSpecializedILi7ELi2ELi4ENS5_IJNS4_1CILi2EEENSA_ILi4EEENSA_ILi1EEEEEEEENS5_IJNSA_ILi128EEESG_NSA_ILi64EEEEEENS_6half_tENS5_IJlSD_lEEESJ_SK_NS4_8TiledMMAINS4_8MMA_AtomIJNS4_26SM100_MMA_F16BF16_2x1SM_SSISJ_SJ_fLi128ELi128ELNS4_4UMMA5MajorE0ELSP_0ELNSO_7ScaleInE0ELSQ_0EEEEEENS4_6LayoutINS5_IJSD_SD_SD_EEENS5_IJNSA_ILi0EEESV_SV_EEEEENS5_IJNS4_10UnderscoreESY_SY_EEEEENS4_28SM100_TMA_2SM_LOAD_MULTICASTENS4_14ComposedLayoutINS4_7SwizzleILi3ELi4ELi3EEENS4_18smem_ptr_flag_bitsILi16EEENST_INS5_IJNSA_ILi8EEESH_EEENS5_IJSH_SD_EEEEEEEvNS4_8identityENS4_18SM100_TMA_2SM_LOADES1B_vS1C_EENS_8epilogue10collective18CollectiveEpilogueINS1F_23Sm100TmaWarpSpecializedILi4ELi2ELi16ELb1ELb0EEEJNS5_IJSH_SG_SH_EEENS5_IJNST_ISH_SD_EENST_INS5_IJNSA_ILi16EEESB_EEENS5_IJSD_SH_EEEEEEEESJ_SK_SJ_SK_NS1F_6fusion15FusionCallbacksIS1J_NS1R_17LinearCombinationISJ_fSJ_fLNS_15FloatRoundStyleE2EEES1K_S1Q_JEEENS4_5SM1004TMEM4LOAD26SM100_TMEM_LOAD_32dp32b16xENS4_13SM90_TMA_LOADENS12_INS13_ILi1ELi4ELi3EEES16_NST_INS5_IJS17_S1M_EEENS5_IJS1M_SD_EEEEEEENS4_39AutoVectorizingCopyWithAssumedAlignmentILi128EEENS4_14SM90_TMA_STOREES26_S28_S28_EEEvvEEEEvNT_6ParamsE --------------------------
	.section	.nv.constant0._ZN7cutlass13device_kernelINS_4gemm6kernel13GemmUniversalIN4cute5tupleIJiiiiEEENS1_10collective13CollectiveMmaINS1_35MainloopSm100TmaUmmaWarpSpecializedILi7ELi2ELi4ENS5_IJNS4_1CILi2EEENSA_ILi4EEENSA_ILi1EEEEEEEENS5_IJNSA_ILi128EEESG_NSA_ILi64EEEEEENS_6half_tENS5_IJlSD_lEEESJ_SK_NS4_8TiledMMAINS4_8MMA_AtomIJNS4_26SM100_MMA_F16BF16_2x1SM_SSISJ_SJ_fLi128ELi128ELNS4_4UMMA5MajorE0ELSP_0ELNSO_7ScaleInE0ELSQ_0EEEEEENS4_6LayoutINS5_IJSD_SD_SD_EEENS5_IJNSA_ILi0EEESV_SV_EEEEENS5_IJNS4_10UnderscoreESY_SY_EEEEENS4_28SM100_TMA_2SM_LOAD_MULTICASTENS4_14ComposedLayoutINS4_7SwizzleILi3ELi4ELi3EEENS4_18smem_ptr_flag_bitsILi16EEENST_INS5_IJNSA_ILi8EEESH_EEENS5_IJSH_SD_EEEEEEEvNS4_8identityENS4_18SM100_TMA_2SM_LOADES1B_vS1C_EENS_8epilogue10collective18CollectiveEpilogueINS1F_23Sm100TmaWarpSpecializedILi4ELi2ELi16ELb1ELb0EEEJNS5_IJSH_SG_SH_EEENS5_IJNST_ISH_SD_EENST_INS5_IJNSA_ILi16EEESB_EEENS5_IJSD_SH_EEEEEEEESJ_SK_SJ_SK_NS1F_6fusion15FusionCallbacksIS1J_NS1R_17LinearCombinationISJ_fSJ_fLNS_15FloatRoundStyleE2EEES1K_S1Q_JEEENS4_5SM1004TMEM4LOAD26SM100_TMEM_LOAD_32dp32b16xENS4_13SM90_TMA_LOADENS12_INS13_ILi1ELi4ELi3EEES16_NST_INS5_IJS17_S1M_EEENS5_IJS1M_SD_EEEEEEENS4_39AutoVectorizingCopyWithAssumedAlignmentILi128EEENS4_14SM90_TMA_STOREES26_S28_S28_EEEvvEEEEvNT_6ParamsE,"a",@progbits
	.sectionflags	@""
	.align	4
.nv.constant0._ZN7cutlass13device_kernelINS_4gemm6kernel13GemmUniversalIN4cute5tupleIJiiiiEEENS1_10collective13CollectiveMmaINS1_35MainloopSm100TmaUmmaWarpSpecializedILi7ELi2ELi4ENS5_IJNS4_1CILi2EEENSA_ILi4EEENSA_ILi1EEEEEEEENS5_IJNSA_ILi128EEESG_NSA_ILi64EEEEEENS_6half_tENS5_IJlSD_lEEESJ_SK_NS4_8TiledMMAINS4_8MMA_AtomIJNS4_26SM100_MMA_F16BF16_2x1SM_SSISJ_SJ_fLi128ELi128ELNS4_4UMMA5MajorE0ELSP_0ELNSO_7ScaleInE0ELSQ_0EEEEEENS4_6LayoutINS5_IJSD_SD_SD_EEENS5_IJNSA_ILi0EEESV_SV_EEEEENS5_IJNS4_10UnderscoreESY_SY_EEEEENS4_28SM100_TMA_2SM_LOAD_MULTICASTENS4_14ComposedLayoutINS4_7SwizzleILi3ELi4ELi3EEENS4_18smem_ptr_flag_bitsILi16EEENST_INS5_IJNSA_ILi8EEESH_EEENS5_IJSH_SD_EEEEEEEvNS4_8identityENS4_18SM100_TMA_2SM_LOADES1B_vS1C_EENS_8epilogue10collective18CollectiveEpilogueINS1F_23Sm100TmaWarpSpecializedILi4ELi2ELi16ELb1ELb0EEEJNS5_IJSH_SG_SH_EEENS5_IJNST_ISH_SD_EENST_INS5_IJNSA_ILi16EEESB_EEENS5_IJSD_SH_EEEEEEEESJ_SK_SJ_SK_NS1F_6fusion15FusionCallbacksIS1J_NS1R_17LinearCombinationISJ_fSJ_fLNS_15FloatRoundStyleE2EEES1K_S1Q_JEEENS4_5SM1004TMEM4LOAD26SM100_TMEM_LOAD_32dp32b16xENS4_13SM90_TMA_LOADENS12_INS13_ILi1ELi4ELi3EEES16_NST_INS5_IJS17_S1M_EEENS5_IJS1M_SD_EEEEEEENS4_39AutoVectorizingCopyWithAssumedAlignmentILi128EEENS4_14SM90_TMA_STOREES26_S28_S28_EEEvvEEEEvNT_6ParamsE:
	.zero		2944


//--------------------- SYMBOLS --------------------------

	.type		.nv.reservedSmem.offset0,@object
	.size		.nv.reservedSmem.offset0,0x4
	.type		.nv.reservedSmem.cap,@object
	.size		.nv.reservedSmem.cap,0x4
	.type		__assertfail,@function
